// auto-generated by cutlass_sweep.gemm — config: {"arch": "sm_90", "cluster_m": 1, "cluster_n": 1, "dtype": "tf32", "stages": 3, "tile_k": 128, "tile_m": 256, "tile_n": 64}
#include "cutlass/cutlass.h"
#include "cutlass/gemm/collective/collective_builder.hpp"
#include "cutlass/gemm/device/gemm_universal_adapter.h"
#include "cutlass/gemm/kernel/gemm_universal.hpp"
#include "cutlass/epilogue/collective/collective_builder.hpp"

using ElemA = cutlass::tfloat32_t;
using ElemB = cutlass::tfloat32_t;
using ElemCD = cutlass::tfloat32_t;
using Acc  = float;
using TileShape    = cute::Shape<cute::_256, cute::_64, cute::_128>;
using ClusterShape = cute::Shape<cute::_1, cute::_1, cute::_1>;

using CollectiveEpilogue = typename cutlass::epilogue::collective::CollectiveBuilder<
    cutlass::arch::Sm90, cutlass::arch::OpClassTensorOp,
    TileShape, ClusterShape,
    cutlass::epilogue::collective::EpilogueTileAuto,
    Acc, Acc,
    ElemCD, cutlass::layout::RowMajor, 128 / cutlass::sizeof_bits<ElemCD>::value,
    ElemCD, cutlass::layout::RowMajor, 128 / cutlass::sizeof_bits<ElemCD>::value,
    cutlass::epilogue::collective::EpilogueScheduleAuto
  >::CollectiveOp;

using CollectiveMainloop = typename cutlass::gemm::collective::CollectiveBuilder<
    cutlass::arch::Sm90, cutlass::arch::OpClassTensorOp,
    ElemA, cutlass::layout::RowMajor, 128 / cutlass::sizeof_bits<ElemA>::value,
    ElemB, cutlass::layout::ColumnMajor, 128 / cutlass::sizeof_bits<ElemB>::value,
    Acc,
    TileShape, ClusterShape,
    cutlass::gemm::collective::StageCount<3>,
    cutlass::gemm::collective::KernelScheduleAuto
  >::CollectiveOp;

using GemmKernel = cutlass::gemm::kernel::GemmUniversal<
    cute::Shape<int,int,int,int>,
    CollectiveMainloop,
    CollectiveEpilogue
>;
using Gemm = cutlass::gemm::device::GemmUniversalAdapter<GemmKernel>;

// Force the device kernel symbol into the cubin without needing a host main.
auto* _anchor = &cutlass::device_kernel<GemmKernel>;


// ===== COMPILED SASS (sm_90a) =====

	.target	sm_90a

	.elftype	@"ET_EXEC"


//--------------------- .note.nv.tkinfo           --------------------------
	.section	.note.nv.tkinfo,"",@"SHT_NOTE"
	.sectionflags	@"SHF_NOTE_NV_TKINFO"
	.tkinfo
        /*0018*/ 	.word	0x00000002
        /*0030*/ 	.string	""
        /*0030*/ 	.string	"ptxas"
        /*0030*/ 	.string	"Cuda compilation tools, release 13.0, V13.0.88"
        /*0030*/ 	.string	"Build cuda_13.0.r13.0/compiler.36424714_0"
        /*0030*/ 	.string	"-arch sm_90a -m 64 "



//--------------------- .note.nv.cuinfo           --------------------------
	.section	.note.nv.cuinfo,"",@"SHT_NOTE"
	.sectionflags	@"SHF_NOTE_NV_CUINFO"
        /*0018*/ 	.short	0x0002
        /*001a*/ 	.short	0x005a
        /*001c*/ 	.short	0x0082
	.zero		2


//--------------------- .nv.info                  --------------------------
	.section	.nv.info,"",@"SHT_CUDA_INFO"
	.align	4


	//----- nvinfo : EIATTR_REGCOUNT
	.align		4
        /*0000*/ 	.byte	0x04, 0x2f
        /*0002*/ 	.short	(.L_15 - .L_14)
	.align		4
.L_14:
        /*0004*/ 	.word	index@(_ZN7cutlass13device_kernelINS_4gemm6kernel13GemmUniversalIN4cute5tupleIJiiiiEEENS1_10collective13CollectiveMmaINS1_34MainloopSm90TmaGmmaWarpSpecializedILi3ENS5_IJNS4_1CILi1EEESB_SB_EEENS1_35KernelTmaWarpSpecializedCooperativeEEENS5_IJNSA_ILi256EEENSA_ILi64EEENSA_ILi128EEEEEENS_10tfloat32_tENS5_IJlSB_lEEESJ_SK_NS4_8TiledMMAINS4_8MMA_AtomIJNS4_4SM904GMMA29MMA_64x64x8_F32TF32TF32_SS_TNILNSO_7ScaleInE1ELSQ_1EEEEEENS4_6LayoutINS5_IJNSA_ILi2EEESB_SB_EEENS5_IJSB_NSA_ILi0EEESW_EEEEENS5_IJNS4_10UnderscoreESZ_SZ_EEEEENS4_13SM90_TMA_LOADENS4_14ComposedLayoutINS4_7SwizzleILi3ELi4ELi3EEENS4_18smem_ptr_flag_bitsILi32EEENST_INS5_IJNSA_ILi8EEENSA_ILi32EEEEEENS5_IJS19_SB_EEEEEEEvNS4_8identityES12_S1D_vS1E_EENS_8epilogue10collective6detail29Sm90TmaWarpSpecializedAdapterINS1H_15DefaultEpilogueISJ_SK_SK_NS1G_6thread17LinearCombinationISJ_Li1EffLNS1L_9ScaleType4KindE0ELNS_15FloatRoundStyleE2ESJ_EENS1_15EpilogueDefaultEEEEEvvEEEEvNT_6ParamsE)
        /*0008*/ 	.word	0x000000a8


	//----- nvinfo : EIATTR_FRAME_SIZE
	.align		4
.L_15:
        /*000c*/ 	.byte	0x04, 0x11
        /*000e*/ 	.short	(.L_17 - .L_16)
	.align		4
.L_16:
        /*0010*/ 	.word	index@(_ZN7cutlass13device_kernelINS_4gemm6kernel13GemmUniversalIN4cute5tupleIJiiiiEEENS1_10collective13CollectiveMmaINS1_34MainloopSm90TmaGmmaWarpSpecializedILi3ENS5_IJNS4_1CILi1EEESB_SB_EEENS1_35KernelTmaWarpSpecializedCooperativeEEENS5_IJNSA_ILi256EEENSA_ILi64EEENSA_ILi128EEEEEENS_10tfloat32_tENS5_IJlSB_lEEESJ_SK_NS4_8TiledMMAINS4_8MMA_AtomIJNS4_4SM904GMMA29MMA_64x64x8_F32TF32TF32_SS_TNILNSO_7ScaleInE1ELSQ_1EEEEEENS4_6LayoutINS5_IJNSA_ILi2EEESB_SB_EEENS5_IJSB_NSA_ILi0EEESW_EEEEENS5_IJNS4_10UnderscoreESZ_SZ_EEEEENS4_13SM90_TMA_LOADENS4_14ComposedLayoutINS4_7SwizzleILi3ELi4ELi3EEENS4_18smem_ptr_flag_bitsILi32EEENST_INS5_IJNSA_ILi8EEENSA_ILi32EEEEEENS5_IJS19_SB_EEEEEEEvNS4_8identityES12_S1D_vS1E_EENS_8epilogue10collective6detail29Sm90TmaWarpSpecializedAdapterINS1H_15DefaultEpilogueISJ_SK_SK_NS1G_6thread17LinearCombinationISJ_Li1EffLNS1L_9ScaleType4KindE0ELNS_15FloatRoundStyleE2ESJ_EENS1_15EpilogueDefaultEEEEEvvEEEEvNT_6ParamsE)
        /*0014*/ 	.word	0x00000000


	//----- nvinfo : EIATTR_MIN_STACK_SIZE
	.align		4
.L_17:
        /*0018*/ 	.byte	0x04, 0x12
        /*001a*/ 	.short	(.L_19 - .L_18)
	.align		4
.L_18:
        /*001c*/ 	.word	index@(_ZN7cutlass13device_kernelINS_4gemm6kernel13GemmUniversalIN4cute5tupleIJiiiiEEENS1_10collective13CollectiveMmaINS1_34MainloopSm90TmaGmmaWarpSpecializedILi3ENS5_IJNS4_1CILi1EEESB_SB_EEENS1_35KernelTmaWarpSpecializedCooperativeEEENS5_IJNSA_ILi256EEENSA_ILi64EEENSA_ILi128EEEEEENS_10tfloat32_tENS5_IJlSB_lEEESJ_SK_NS4_8TiledMMAINS4_8MMA_AtomIJNS4_4SM904GMMA29MMA_64x64x8_F32TF32TF32_SS_TNILNSO_7ScaleInE1ELSQ_1EEEEEENS4_6LayoutINS5_IJNSA_ILi2EEESB_SB_EEENS5_IJSB_NSA_ILi0EEESW_EEEEENS5_IJNS4_10UnderscoreESZ_SZ_EEEEENS4_13SM90_TMA_LOADENS4_14ComposedLayoutINS4_7SwizzleILi3ELi4ELi3EEENS4_18smem_ptr_flag_bitsILi32EEENST_INS5_IJNSA_ILi8EEENSA_ILi32EEEEEENS5_IJS19_SB_EEEEEEEvNS4_8identityES12_S1D_vS1E_EENS_8epilogue10collective6detail29Sm90TmaWarpSpecializedAdapterINS1H_15DefaultEpilogueISJ_SK_SK_NS1G_6thread17LinearCombinationISJ_Li1EffLNS1L_9ScaleType4KindE0ELNS_15FloatRoundStyleE2ESJ_EENS1_15EpilogueDefaultEEEEEvvEEEEvNT_6ParamsE)
        /*0020*/ 	.word	0x00000000
.L_19:


//--------------------- .nv.compat                --------------------------
	.section	.nv.compat,"",@"SHT_CUDA_COMPAT_INFO"
	.align	4
        /*0000*/ 	.byte	0x02, 0x09, 0x01, 0x00, 0x02, 0x02, 0x04, 0x00, 0x02, 0x05, 0x05, 0x00, 0x03, 0x07, 0x01, 0x01
        /*0010*/ 	.byte	0x02, 0x03, 0x01, 0x00, 0x02, 0x06, 0x01, 0x00, 0x04, 0x0b, 0x08, 0x00, 0x00, 0x00, 0x00, 0x00
        /*0020*/ 	.byte	0x00, 0x00, 0x00, 0x00


//--------------------- .nv.info._ZN7cutlass13device_kernelINS_4gemm6kernel13GemmUniversalIN4cute5tupleIJiiiiEEENS1_10collective13CollectiveMmaINS1_34MainloopSm90TmaGmmaWarpSpecializedILi3ENS5_IJNS4_1CILi1EEESB_SB_EEENS1_35KernelTmaWarpSpecializedCooperativeEEENS5_IJNSA_ILi256EEENSA_ILi64EEENSA_ILi128EEEEEENS_10tfloat32_tENS5_IJlSB_lEEESJ_SK_NS4_8TiledMMAINS4_8MMA_AtomIJNS4_4SM904GMMA29MMA_64x64x8_F32TF32TF32_SS_TNILNSO_7ScaleInE1ELSQ_1EEEEEENS4_6LayoutINS5_IJNSA_ILi2EEESB_SB_EEENS5_IJSB_NSA_ILi0EEESW_EEEEENS5_IJNS4_10UnderscoreESZ_SZ_EEEEENS4_13SM90_TMA_LOADENS4_14ComposedLayoutINS4_7SwizzleILi3ELi4ELi3EEENS4_18smem_ptr_flag_bitsILi32EEENST_INS5_IJNSA_ILi8EEENSA_ILi32EEEEEENS5_IJS19_SB_EEEEEEEvNS4_8identityES12_S1D_vS1E_EENS_8epilogue10collective6detail29Sm90TmaWarpSpecializedAdapterINS1H_15DefaultEpilogueISJ_SK_SK_NS1G_6thread17LinearCombinationISJ_Li1EffLNS1L_9ScaleType4KindE0ELNS_15FloatRoundStyleE2ESJ_EENS1_15EpilogueDefaultEEEEEvvEEEEvNT_6ParamsE --------------------------
	.section	.nv.info._ZN7cutlass13device_kernelINS_4gemm6kernel13GemmUniversalIN4cute5tupleIJiiiiEEENS1_10collective13CollectiveMmaINS1_34MainloopSm90TmaGmmaWarpSpecializedILi3ENS5_IJNS4_1CILi1EEESB_SB_EEENS1_35KernelTmaWarpSpecializedCooperativeEEENS5_IJNSA_ILi256EEENSA_ILi64EEENSA_ILi128EEEEEENS_10tfloat32_tENS5_IJlSB_lEEESJ_SK_NS4_8TiledMMAINS4_8MMA_AtomIJNS4_4SM904GMMA29MMA_64x64x8_F32TF32TF32_SS_TNILNSO_7ScaleInE1ELSQ_1EEEEEENS4_6LayoutINS5_IJNSA_ILi2EEESB_SB_EEENS5_IJSB_NSA_ILi0EEESW_EEEEENS5_IJNS4_10UnderscoreESZ_SZ_EEEEENS4_13SM90_TMA_LOADENS4_14ComposedLayoutINS4_7SwizzleILi3ELi4ELi3EEENS4_18smem_ptr_flag_bitsILi32EEENST_INS5_IJNSA_ILi8EEENSA_ILi32EEEEEENS5_IJS19_SB_EEEEEEEvNS4_8identityES12_S1D_vS1E_EENS_8epilogue10collective6detail29Sm90TmaWarpSpecializedAdapterINS1H_15DefaultEpilogueISJ_SK_SK_NS1G_6thread17LinearCombinationISJ_Li1EffLNS1L_9ScaleType4KindE0ELNS_15FloatRoundStyleE2ESJ_EENS1_15EpilogueDefaultEEEEEvvEEEEvNT_6ParamsE,"",@"SHT_CUDA_INFO"
	.sectionflags	@""
	.align	4


	//----- nvinfo : EIATTR_CUDA_API_VERSION
	.align		4
        /*0000*/ 	.byte	0x04, 0x37
        /*0002*/ 	.short	(.L_21 - .L_20)
.L_20:
        /*0004*/ 	.word	0x00000082


	//----- nvinfo : EIATTR_KPARAM_INFO
	.align		4
.L_21:
        /*0008*/ 	.byte	0x04, 0x17
        /*000a*/ 	.short	(.L_23 - .L_22)
.L_22:
        /*000c*/ 	.word	0x00000000
        /*0010*/ 	.short	0x0000
        /*0012*/ 	.short	0x0070
        /*0014*/ 	.byte	0x00, 0xf0, 0x01, 0x10


	//----- nvinfo : EIATTR_SPARSE_MMA_MASK
	.align		4
.L_23:
        /*0018*/ 	.byte	0x03, 0x50
        /*001a*/ 	.short	0x0000


	//----- nvinfo : EIATTR_MAXREG_COUNT
	.align		4
        /*001c*/ 	.byte	0x03, 0x1b
        /*001e*/ 	.short	0x00a8


	//----- nvinfo : EIATTR_NUM_BARRIERS
	.align		4
        /*0020*/ 	.byte	0x02, 0x4c
        /*0022*/ 	.byte	0x01
	.zero		1


	//----- nvinfo : EIATTR_EXTERNS
	.align		4
        /*0024*/ 	.byte	0x04, 0x0f
        /*0026*/ 	.short	(.L_25 - .L_24)


	//   ....[0]....
	.align		4
.L_24:
        /*0028*/ 	.word	index@(__assertfail)


	//----- nvinfo : EIATTR_MERCURY_ISA_VERSION
	.align		4
.L_25:
        /*002c*/ 	.byte	0x03, 0x5f
        /*002e*/ 	.short	0x0101


	//----- nvinfo : EIATTR_INT_WARP_WIDE_INSTR_OFFSETS
	.align		4
        /*0030*/ 	.byte	0x04, 0x31
        /*0032*/ 	.short	(.L_27 - .L_26)


	//   ....[0]....
.L_26:
        /*0034*/ 	.word	0x00000360


	//   ....[1]....
        /*0038*/ 	.word	0x00000370


	//   ....[2]....
        /*003c*/ 	.word	0x000004b0


	//----- nvinfo : EIATTR_COOP_GROUP_MASK_REGIDS
	.align		4
.L_27:
        /*0040*/ 	.byte	0x04, 0x29
        /*0042*/ 	.short	(.L_29 - .L_28)


	//   ....[0]....
.L_28:
        /*0044*/ 	.word	0xffffffff


	//   ....[1]....
        /*0048*/ 	.word	0xffffffff


	//   ....[2]....
        /*004c*/ 	.word	0xffffffff


	//   ....[3]....
        /*0050*/ 	.word	0xffffffff


	//   ....[4]....
        /*0054*/ 	.word	0xffffffff


	//----- nvinfo : EIATTR_COOP_GROUP_INSTR_OFFSETS
	.align		4
.L_29:
        /*0058*/ 	.byte	0x04, 0x28
        /*005a*/ 	.short	(.L_31 - .L_30)


	//   ....[0]....
.L_30:
        /*005c*/ 	.word	0x00000060


	//   ....[1]....
        /*0060*/ 	.word	0x00000070


	//   ....[2]....
        /*0064*/ 	.word	0x00000130


	//   ....[3]....
        /*0068*/ 	.word	0x000002a0


	//   ....[4]....
        /*006c*/ 	.word	0x000011e0


	//----- nvinfo : EIATTR_REG_RECONFIG
	.align		4
.L_31:
        /*0070*/ 	.byte	0x01, 0x54
	.zero		2


	//----- nvinfo : EIATTR_SYSCALL_OFFSETS
	.align		4
        /*0074*/ 	.byte	0x04, 0x46
        /*0076*/ 	.short	(.L_33 - .L_32)


	//   ....[0]....
.L_32:
        /*0078*/ 	.word	0x000013d0


	//----- nvinfo : EIATTR_MBARRIER_INSTR_OFFSETS
	.align		4
.L_33:
        /*007c*/ 	.byte	0x04, 0x39
        /*007e*/ 	.short	(.L_35 - .L_34)


	//   ....[0]....
.L_34:
        /*0080*/ 	.word	0x00000230
        /*0084*/ 	.word	0x000000ff
        /*0088*/ 	.word	0x00000000
        /*008c*/ 	.short	0x0100
        /*008e*/ 	.byte	0x08
	.zero		1


	//   ....[1]....
        /*0090*/ 	.word	0x00000240
        /*0094*/ 	.word	0x000000ff
        /*0098*/ 	.word	0x00000018
        /*009c*/ 	.short	0x0100
        /*009e*/ 	.byte	0x08
	.zero		1


	//   ....[2]....
        /*00a0*/ 	.word	0x00000250
        /*00a4*/ 	.word	0x000000ff
        /*00a8*/ 	.word	0x00000008
        /*00ac*/ 	.short	0x0100
        /*00ae*/ 	.byte	0x08
	.zero		1


	//   ....[3]....
        /*00b0*/ 	.word	0x00000260
        /*00b4*/ 	.word	0x000000ff
        /*00b8*/ 	.word	0x00000020
        /*00bc*/ 	.short	0x0100
        /*00be*/ 	.byte	0x08
	.zero		1


	//   ....[4]....
        /*00c0*/ 	.word	0x00000270
        /*00c4*/ 	.word	0x000000ff
        /*00c8*/ 	.word	0x00000010
        /*00cc*/ 	.short	0x0100
        /*00ce*/ 	.byte	0x08
	.zero		1


	//   ....[5]....
        /*00d0*/ 	.word	0x00000280
        /*00d4*/ 	.word	0x000000ff
        /*00d8*/ 	.word	0x00000028
        /*00dc*/ 	.short	0x0100
        /*00de*/ 	.byte	0x08
	.zero		1


	//   ....[6]....
        /*00e0*/ 	.word	0x00000530
        /*00e4*/ 	.word	0x000000ff
        /*00e8*/ 	.word	0x00000040
        /*00ec*/ 	.short	0x0100
        /*00ee*/ 	.byte	0x08
	.zero		1


	//   ....[7]....
        /*00f0*/ 	.word	0x000005b0
        /*00f4*/ 	.word	0x000000ff
        /*00f8*/ 	.word	0x00000048
        /*00fc*/ 	.short	0x0100
        /*00fe*/ 	.byte	0x08
	.zero		1


	//   ....[8]....
        /*0100*/ 	.word	0x00001450
        /*0104*/ 	.word	0x00000003
        /*0108*/ 	.word	0x00000000
        /*010c*/ 	.short	0x010a
        /*010e*/ 	.byte	0x3f
	.zero		1


	//   ....[9]....
        /*0110*/ 	.word	0x000014b0
        /*0114*/ 	.word	0x00000003
        /*0118*/ 	.word	0x00000000
        /*011c*/ 	.short	0x010a
        /*011e*/ 	.byte	0x3f
	.zero		1


	//   ....[10]....
        /*0120*/ 	.word	0x00002360
        /*0124*/ 	.word	0x000000ff
        /*0128*/ 	.word	0x00000000
        /*012c*/ 	.short	0x010a
        /*012e*/ 	.byte	0x04
	.zero		1


	//   ....[11]....
        /*0130*/ 	.word	0x000023a0
        /*0134*/ 	.word	0x000000ff
        /*0138*/ 	.word	0x00000000
        /*013c*/ 	.short	0x010a
        /*013e*/ 	.byte	0x04
	.zero		1


	//   ....[12]....
        /*0140*/ 	.word	0x00003140
        /*0144*/ 	.word	0x000000ff
        /*0148*/ 	.word	0x00000000
        /*014c*/ 	.short	0x0101
        /*014e*/ 	.byte	0x0b
	.zero		1


	//   ....[13]....
        /*0150*/ 	.word	0x00003320
        /*0154*/ 	.word	0x000000ff
        /*0158*/ 	.word	0x00000000
        /*015c*/ 	.short	0x0101
        /*015e*/ 	.byte	0x06
	.zero		1


	//   ....[14]....
        /*0160*/ 	.word	0x00008d20
        /*0164*/ 	.word	0x0000000e
        /*0168*/ 	.word	0x00000018
        /*016c*/ 	.short	0x010a
        /*016e*/ 	.byte	0x3f
	.zero		1


	//   ....[15]....
        /*0170*/ 	.word	0x000092d0
        /*0174*/ 	.word	0x00000006
        /*0178*/ 	.word	0x00000048
        /*017c*/ 	.short	0x0101
        /*017e*/ 	.byte	0x3f
	.zero		1


	//   ....[16]....
        /*0180*/ 	.word	0x000099f0
        /*0184*/ 	.word	0x00000007
        /*0188*/ 	.word	0x00000000
        /*018c*/ 	.short	0x010a
        /*018e*/ 	.byte	0x3f
	.zero		1


	//   ....[17]....
        /*0190*/ 	.word	0x00009a70
        /*0194*/ 	.word	0x00000009
        /*0198*/ 	.word	0x00000000
        /*019c*/ 	.short	0x010a
        /*019e*/ 	.byte	0x3f
	.zero		1


	//   ....[18]....
        /*01a0*/ 	.word	0x00009b00
        /*01a4*/ 	.word	0x00000003
        /*01a8*/ 	.word	0x00000000
        /*01ac*/ 	.short	0x010a
        /*01ae*/ 	.byte	0x3f
	.zero		1


	//   ....[19]....
        /*01b0*/ 	.word	0x00009b60
        /*01b4*/ 	.word	0x00000003
        /*01b8*/ 	.word	0x00000000
        /*01bc*/ 	.short	0x010a
        /*01be*/ 	.byte	0x3f
	.zero		1


	//   ....[20]....
        /*01c0*/ 	.word	0x00009bc0
        /*01c4*/ 	.word	0x00000004
        /*01c8*/ 	.word	0x00000000
        /*01cc*/ 	.short	0x010a
        /*01ce*/ 	.byte	0x3f
	.zero		1


	//   ....[21]....
        /*01d0*/ 	.word	0x00009c90
        /*01d4*/ 	.word	0x0000000e
        /*01d8*/ 	.word	0x00000018
        /*01dc*/ 	.short	0x010a
        /*01de*/ 	.byte	0x3f
	.zero		1


	//   ....[22]....
        /*01e0*/ 	.word	0x00009d60
        /*01e4*/ 	.word	0x00000007
        /*01e8*/ 	.word	0x00000000
        /*01ec*/ 	.short	0x010a
        /*01ee*/ 	.byte	0x3f
	.zero		1


	//   ....[23]....
        /*01f0*/ 	.word	0x00009db0
        /*01f4*/ 	.word	0x00000009
        /*01f8*/ 	.word	0x00000000
        /*01fc*/ 	.short	0x010a
        /*01fe*/ 	.byte	0x3f
	.zero		1


	//----- nvinfo : EIATTR_NUM_MBARRIERS
	.align		4
.L_35:
        /*0200*/ 	.byte	0x03, 0x38
        /*0202*/ 	.short	0x0008


	//----- nvinfo : EIATTR_EXIT_INSTR_OFFSETS
	.align		4
        /*0204*/ 	.byte	0x04, 0x1c
        /*0206*/ 	.short	(.L_37 - .L_36)


	//   ....[0]....
.L_36:
        /*0208*/ 	.word	0x00000650


	//   ....[1]....
        /*020c*/ 	.word	0x00000f20


	//   ....[2]....
        /*0210*/ 	.word	0x00008400


	//   ....[3]....
        /*0214*/ 	.word	0x00008a30


	//   ....[4]....
        /*0218*/ 	.word	0x00009b50


	//----- nvinfo : EIATTR_MAX_THREADS
	.align		4
.L_37:
        /*021c*/ 	.byte	0x04, 0x05
        /*021e*/ 	.short	(.L_39 - .L_38)
.L_38:
        /*0220*/ 	.word	0x00000180
        /*0224*/ 	.word	0x00000001
        /*0228*/ 	.word	0x00000001


	//----- nvinfo : EIATTR_CRS_STACK_SIZE
	.align		4
.L_39:
        /*022c*/ 	.byte	0x04, 0x1e
        /*022e*/ 	.short	(.L_41 - .L_40)
.L_40:
        /*0230*/ 	.word	0x00000000


	//----- nvinfo : EIATTR_CBANK_PARAM_SIZE
	.align		4
.L_41:
        /*0234*/ 	.byte	0x03, 0x19
        /*0236*/ 	.short	0x0470


	//----- nvinfo : EIATTR_PARAM_CBANK
	.align		4
        /*0238*/ 	.byte	0x04, 0x0a
        /*023a*/ 	.short	(.L_43 - .L_42)
	.align		4
.L_42:
        /*023c*/ 	.word	index@(.nv.constant0._ZN7cutlass13device_kernelINS_4gemm6kernel13GemmUniversalIN4cute5tupleIJiiiiEEENS1_10collective13CollectiveMmaINS1_34MainloopSm90TmaGmmaWarpSpecializedILi3ENS5_IJNS4_1CILi1EEESB_SB_EEENS1_35KernelTmaWarpSpecializedCooperativeEEENS5_IJNSA_ILi256EEENSA_ILi64EEENSA_ILi128EEEEEENS_10tfloat32_tENS5_IJlSB_lEEESJ_SK_NS4_8TiledMMAINS4_8MMA_AtomIJNS4_4SM904GMMA29MMA_64x64x8_F32TF32TF32_SS_TNILNSO_7ScaleInE1ELSQ_1EEEEEENS4_6LayoutINS5_IJNSA_ILi2EEESB_SB_EEENS5_IJSB_NSA_ILi0EEESW_EEEEENS5_IJNS4_10UnderscoreESZ_SZ_EEEEENS4_13SM90_TMA_LOADENS4_14ComposedLayoutINS4_7SwizzleILi3ELi4ELi3EEENS4_18smem_ptr_flag_bitsILi32EEENST_INS5_IJNSA_ILi8EEENSA_ILi32EEEEEENS5_IJS19_SB_EEEEEEEvNS4_8identityES12_S1D_vS1E_EENS_8epilogue10collective6detail29Sm90TmaWarpSpecializedAdapterINS1H_15DefaultEpilogueISJ_SK_SK_NS1G_6thread17LinearCombinationISJ_Li1EffLNS1L_9ScaleType4KindE0ELNS_15FloatRoundStyleE2ESJ_EENS1_15EpilogueDefaultEEEEEvvEEEEvNT_6ParamsE)
        /*0240*/ 	.short	0x0210
        /*0242*/ 	.short	0x0470


	//----- nvinfo : EIATTR_SW_WAR
	.align		4
.L_43:
        /*0244*/ 	.byte	0x04, 0x36
        /*0246*/ 	.short	(.L_45 - .L_44)
.L_44:
        /*0248*/ 	.word	0x00000008
.L_45:


//--------------------- .nv.callgraph             --------------------------
	.section	.nv.callgraph,"",@"SHT_CUDA_CALLGRAPH"
	.align	4
	.sectionentsize	8
	.align		4
        /*0000*/ 	.word	0x00000000
	.align		4
        /*0004*/ 	.word	0xffffffff
	.align		4
        /*0008*/ 	.word	index@(_ZN7cutlass13device_kernelINS_4gemm6kernel13GemmUniversalIN4cute5tupleIJiiiiEEENS1_10collective13CollectiveMmaINS1_34MainloopSm90TmaGmmaWarpSpecializedILi3ENS5_IJNS4_1CILi1EEESB_SB_EEENS1_35KernelTmaWarpSpecializedCooperativeEEENS5_IJNSA_ILi256EEENSA_ILi64EEENSA_ILi128EEEEEENS_10tfloat32_tENS5_IJlSB_lEEESJ_SK_NS4_8TiledMMAINS4_8MMA_AtomIJNS4_4SM904GMMA29MMA_64x64x8_F32TF32TF32_SS_TNILNSO_7ScaleInE1ELSQ_1EEEEEENS4_6LayoutINS5_IJNSA_ILi2EEESB_SB_EEENS5_IJSB_NSA_ILi0EEESW_EEEEENS5_IJNS4_10UnderscoreESZ_SZ_EEEEENS4_13SM90_TMA_LOADENS4_14ComposedLayoutINS4_7SwizzleILi3ELi4ELi3EEENS4_18smem_ptr_flag_bitsILi32EEENST_INS5_IJNSA_ILi8EEENSA_ILi32EEEEEENS5_IJS19_SB_EEEEEEEvNS4_8identityES12_S1D_vS1E_EENS_8epilogue10collective6detail29Sm90TmaWarpSpecializedAdapterINS1H_15DefaultEpilogueISJ_SK_SK_NS1G_6thread17LinearCombinationISJ_Li1EffLNS1L_9ScaleType4KindE0ELNS_15FloatRoundStyleE2ESJ_EENS1_15EpilogueDefaultEEEEEvvEEEEvNT_6ParamsE)
	.align		4
        /*000c*/ 	.word	index@(__assertfail)
	.align		4
        /*0010*/ 	.word	0x00000000
	.align		4
        /*0014*/ 	.word	0xfffffffe
	.align		4
        /*0018*/ 	.word	0x00000000
	.align		4
        /*001c*/ 	.word	0xfffffffd
	.align		4
        /*0020*/ 	.word	0x00000000
	.align		4
        /*0024*/ 	.word	0xfffffffc


//--------------------- .nv.constant4             --------------------------
	.section	.nv.constant4,"a",@progbits
	.align	8
	.align		8
.nv.constant4:
        /*0000*/ 	.dword	__assertfail
	.align		8
        /*0008*/ 	.dword	__unnamed_1
	.align		8
        /*0010*/ 	.dword	_ZN39_INTERNAL_ba7aaa09_4_k_cu_c21bceaa_58104cuda3std3__45__cpo5beginE
	.align		8
        /*0018*/ 	.dword	_ZN39_INTERNAL_ba7aaa09_4_k_cu_c21bceaa_58104cuda3std3__45__cpo3endE
	.align		8
        /*0020*/ 	.dword	_ZN39_INTERNAL_ba7aaa09_4_k_cu_c21bceaa_58104cuda3std3__45__cpo6cbeginE
	.align		8
        /*0028*/ 	.dword	_ZN39_INTERNAL_ba7aaa09_4_k_cu_c21bceaa_58104cuda3std3__45__cpo4cendE
	.align		8
        /*0030*/ 	.dword	_ZN39_INTERNAL_ba7aaa09_4_k_cu_c21bceaa_58104cuda3std3__441_GLOBAL__N__ba7aaa09_4_k_cu_c21bceaa_58106ignoreE
	.align		8
        /*0038*/ 	.dword	_ZN39_INTERNAL_ba7aaa09_4_k_cu_c21bceaa_58104cuda3std3__419piecewise_constructE
	.align		8
        /*0040*/ 	.dword	_ZN39_INTERNAL_ba7aaa09_4_k_cu_c21bceaa_58104cuda3std3__48in_placeE
	.align		8
        /*0048*/ 	.dword	_ZN39_INTERNAL_ba7aaa09_4_k_cu_c21bceaa_58104cuda3std6ranges3__45__cpo4swapE
	.align		8
        /*0050*/ 	.dword	_ZN39_INTERNAL_ba7aaa09_4_k_cu_c21bceaa_58104cuda3std6ranges3__45__cpo9iter_moveE
	.align		8
        /*0058*/ 	.dword	_ZN39_INTERNAL_ba7aaa09_4_k_cu_c21bceaa_58104cute7productE
	.align		8
        /*0060*/ 	.dword	_ZN39_INTERNAL_ba7aaa09_4_k_cu_c21bceaa_58104cute1_E
	.align		8
        /*0068*/ 	.dword	$str$22
	.align		8
        /*0070*/ 	.dword	$str$23


//--------------------- .text._ZN7cutlass13device_kernelINS_4gemm6kernel13GemmUniversalIN4cute5tupleIJiiiiEEENS1_10collective13CollectiveMmaINS1_34MainloopSm90TmaGmmaWarpSpecializedILi3ENS5_IJNS4_1CILi1EEESB_SB_EEENS1_35KernelTmaWarpSpecializedCooperativeEEENS5_IJNSA_ILi256EEENSA_ILi64EEENSA_ILi128EEEEEENS_10tfloat32_tENS5_IJlSB_lEEESJ_SK_NS4_8TiledMMAINS4_8MMA_AtomIJNS4_4SM904GMMA29MMA_64x64x8_F32TF32TF32_SS_TNILNSO_7ScaleInE1ELSQ_1EEEEEENS4_6LayoutINS5_IJNSA_ILi2EEESB_SB_EEENS5_IJSB_NSA_ILi0EEESW_EEEEENS5_IJNS4_10UnderscoreESZ_SZ_EEEEENS4_13SM90_TMA_LOADENS4_14ComposedLayoutINS4_7SwizzleILi3ELi4ELi3EEENS4_18smem_ptr_flag_bitsILi32EEENST_INS5_IJNSA_ILi8EEENSA_ILi32EEEEEENS5_IJS19_SB_EEEEEEEvNS4_8identityES12_S1D_vS1E_EENS_8epilogue10collective6detail29Sm90TmaWarpSpecializedAdapterINS1H_15DefaultEpilogueISJ_SK_SK_NS1G_6thread17LinearCombinationISJ_Li1EffLNS1L_9ScaleType4KindE0ELNS_15FloatRoundStyleE2ESJ_EENS1_15EpilogueDefaultEEEEEvvEEEEvNT_6ParamsE --------------------------
	.section	.text._ZN7cutlass13device_kernelINS_4gemm6kernel13GemmUniversalIN4cute5tupleIJiiiiEEENS1_10collective13CollectiveMmaINS1_34MainloopSm90TmaGmmaWarpSpecializedILi3ENS5_IJNS4_1CILi1EEESB_SB_EEENS1_35KernelTmaWarpSpecializedCooperativeEEENS5_IJNSA_ILi256EEENSA_ILi64EEENSA_ILi128EEEEEENS_10tfloat32_tENS5_IJlSB_lEEESJ_SK_NS4_8TiledMMAINS4_8MMA_AtomIJNS4_4SM904GMMA29MMA_64x64x8_F32TF32TF32_SS_TNILNSO_7ScaleInE1ELSQ_1EEEEEENS4_6LayoutINS5_IJNSA_ILi2EEESB_SB_EEENS5_IJSB_NSA_ILi0EEESW_EEEEENS5_IJNS4_10UnderscoreESZ_SZ_EEEEENS4_13SM90_TMA_LOADENS4_14ComposedLayoutINS4_7SwizzleILi3ELi4ELi3EEENS4_18smem_ptr_flag_bitsILi32EEENST_INS5_IJNSA_ILi8EEENSA_ILi32EEEEEENS5_IJS19_SB_EEEEEEEvNS4_8identityES12_S1D_vS1E_EENS_8epilogue10collective6detail29Sm90TmaWarpSpecializedAdapterINS1H_15DefaultEpilogueISJ_SK_SK_NS1G_6thread17LinearCombinationISJ_Li1EffLNS1L_9ScaleType4KindE0ELNS_15FloatRoundStyleE2ESJ_EENS1_15EpilogueDefaultEEEEEvvEEEEvNT_6ParamsE,"ax",@progbits
	.align	128
.text._ZN7cutlass13device_kernelINS_4gemm6kernel13GemmUniversalIN4cute5tupleIJiiiiEEENS1_10collective13CollectiveMmaINS1_34MainloopSm90TmaGmmaWarpSpecializedILi3ENS5_IJNS4_1CILi1EEESB_SB_EEENS1_35KernelTmaWarpSpecializedCooperativeEEENS5_IJNSA_ILi256EEENSA_ILi64EEENSA_ILi128EEEEEENS_10tfloat32_tENS5_IJlSB_lEEESJ_SK_NS4_8TiledMMAINS4_8MMA_AtomIJNS4_4SM904GMMA29MMA_64x64x8_F32TF32TF32_SS_TNILNSO_7ScaleInE1ELSQ_1EEEEEENS4_6LayoutINS5_IJNSA_ILi2EEESB_SB_EEENS5_IJSB_NSA_ILi0EEESW_EEEEENS5_IJNS4_10UnderscoreESZ_SZ_EEEEENS4_13SM90_TMA_LOADENS4_14ComposedLayoutINS4_7SwizzleILi3ELi4ELi3EEENS4_18smem_ptr_flag_bitsILi32EEENST_INS5_IJNSA_ILi8EEENSA_ILi32EEEEEENS5_IJS19_SB_EEEEEEEvNS4_8identityES12_S1D_vS1E_EENS_8epilogue10collective6detail29Sm90TmaWarpSpecializedAdapterINS1H_15DefaultEpilogueISJ_SK_SK_NS1G_6thread17LinearCombinationISJ_Li1EffLNS1L_9ScaleType4KindE0ELNS_15FloatRoundStyleE2ESJ_EENS1_15EpilogueDefaultEEEEEvvEEEEvNT_6ParamsE:
        .type           _ZN7cutlass13device_kernelINS_4gemm6kernel13GemmUniversalIN4cute5tupleIJiiiiEEENS1_10collective13CollectiveMmaINS1_34MainloopSm90TmaGmmaWarpSpecializedILi3ENS5_IJNS4_1CILi1EEESB_SB_EEENS1_35KernelTmaWarpSpecializedCooperativeEEENS5_IJNSA_ILi256EEENSA_ILi64EEENSA_ILi128EEEEEENS_10tfloat32_tENS5_IJlSB_lEEESJ_SK_NS4_8TiledMMAINS4_8MMA_AtomIJNS4_4SM904GMMA29MMA_64x64x8_F32TF32TF32_SS_TNILNSO_7ScaleInE1ELSQ_1EEEEEENS4_6LayoutINS5_IJNSA_ILi2EEESB_SB_EEENS5_IJSB_NSA_ILi0EEESW_EEEEENS5_IJNS4_10UnderscoreESZ_SZ_EEEEENS4_13SM90_TMA_LOADENS4_14ComposedLayoutINS4_7SwizzleILi3ELi4ELi3EEENS4_18smem_ptr_flag_bitsILi32EEENST_INS5_IJNSA_ILi8EEENSA_ILi32EEEEEENS5_IJS19_SB_EEEEEEEvNS4_8identityES12_S1D_vS1E_EENS_8epilogue10collective6detail29Sm90TmaWarpSpecializedAdapterINS1H_15DefaultEpilogueISJ_SK_SK_NS1G_6thread17LinearCombinationISJ_Li1EffLNS1L_9ScaleType4KindE0ELNS_15FloatRoundStyleE2ESJ_EENS1_15EpilogueDefaultEEEEEvvEEEEvNT_6ParamsE,@function
        .size           _ZN7cutlass13device_kernelINS_4gemm6kernel13GemmUniversalIN4cute5tupleIJiiiiEEENS1_10collective13CollectiveMmaINS1_34MainloopSm90TmaGmmaWarpSpecializedILi3ENS5_IJNS4_1CILi1EEESB_SB_EEENS1_35KernelTmaWarpSpecializedCooperativeEEENS5_IJNSA_ILi256EEENSA_ILi64EEENSA_ILi128EEEEEENS_10tfloat32_tENS5_IJlSB_lEEESJ_SK_NS4_8TiledMMAINS4_8MMA_AtomIJNS4_4SM904GMMA29MMA_64x64x8_F32TF32TF32_SS_TNILNSO_7ScaleInE1ELSQ_1EEEEEENS4_6LayoutINS5_IJNSA_ILi2EEESB_SB_EEENS5_IJSB_NSA_ILi0EEESW_EEEEENS5_IJNS4_10UnderscoreESZ_SZ_EEEEENS4_13SM90_TMA_LOADENS4_14ComposedLayoutINS4_7SwizzleILi3ELi4ELi3EEENS4_18smem_ptr_flag_bitsILi32EEENST_INS5_IJNSA_ILi8EEENSA_ILi32EEEEEENS5_IJS19_SB_EEEEEEEvNS4_8identityES12_S1D_vS1E_EENS_8epilogue10collective6detail29Sm90TmaWarpSpecializedAdapterINS1H_15DefaultEpilogueISJ_SK_SK_NS1G_6thread17LinearCombinationISJ_Li1EffLNS1L_9ScaleType4KindE0ELNS_15FloatRoundStyleE2ESJ_EENS1_15EpilogueDefaultEEEEEvvEEEEvNT_6ParamsE,(.L_x_190 - _ZN7cutlass13device_kernelINS_4gemm6kernel13GemmUniversalIN4cute5tupleIJiiiiEEENS1_10collective13CollectiveMmaINS1_34MainloopSm90TmaGmmaWarpSpecializedILi3ENS5_IJNS4_1CILi1EEESB_SB_EEENS1_35KernelTmaWarpSpecializedCooperativeEEENS5_IJNSA_ILi256EEENSA_ILi64EEENSA_ILi128EEEEEENS_10tfloat32_tENS5_IJlSB_lEEESJ_SK_NS4_8TiledMMAINS4_8MMA_AtomIJNS4_4SM904GMMA29MMA_64x64x8_F32TF32TF32_SS_TNILNSO_7ScaleInE1ELSQ_1EEEEEENS4_6LayoutINS5_IJNSA_ILi2EEESB_SB_EEENS5_IJSB_NSA_ILi0EEESW_EEEEENS5_IJNS4_10UnderscoreESZ_SZ_EEEEENS4_13SM90_TMA_LOADENS4_14ComposedLayoutINS4_7SwizzleILi3ELi4ELi3EEENS4_18smem_ptr_flag_bitsILi32EEENST_INS5_IJNSA_ILi8EEENSA_ILi32EEEEEENS5_IJS19_SB_EEEEEEEvNS4_8identityES12_S1D_vS1E_EENS_8epilogue10collective6detail29Sm90TmaWarpSpecializedAdapterINS1H_15DefaultEpilogueISJ_SK_SK_NS1G_6thread17LinearCombinationISJ_Li1EffLNS1L_9ScaleType4KindE0ELNS_15FloatRoundStyleE2ESJ_EENS1_15EpilogueDefaultEEEEEvvEEEEvNT_6ParamsE)
        .other          _ZN7cutlass13device_kernelINS_4gemm6kernel13GemmUniversalIN4cute5tupleIJiiiiEEENS1_10collective13CollectiveMmaINS1_34MainloopSm90TmaGmmaWarpSpecializedILi3ENS5_IJNS4_1CILi1EEESB_SB_EEENS1_35KernelTmaWarpSpecializedCooperativeEEENS5_IJNSA_ILi256EEENSA_ILi64EEENSA_ILi128EEEEEENS_10tfloat32_tENS5_IJlSB_lEEESJ_SK_NS4_8TiledMMAINS4_8MMA_AtomIJNS4_4SM904GMMA29MMA_64x64x8_F32TF32TF32_SS_TNILNSO_7ScaleInE1ELSQ_1EEEEEENS4_6LayoutINS5_IJNSA_ILi2EEESB_SB_EEENS5_IJSB_NSA_ILi0EEESW_EEEEENS5_IJNS4_10UnderscoreESZ_SZ_EEEEENS4_13SM90_TMA_LOADENS4_14ComposedLayoutINS4_7SwizzleILi3ELi4ELi3EEENS4_18smem_ptr_flag_bitsILi32EEENST_INS5_IJNSA_ILi8EEENSA_ILi32EEEEEENS5_IJS19_SB_EEEEEEEvNS4_8identityES12_S1D_vS1E_EENS_8epilogue10collective6detail29Sm90TmaWarpSpecializedAdapterINS1H_15DefaultEpilogueISJ_SK_SK_NS1G_6thread17LinearCombinationISJ_Li1EffLNS1L_9ScaleType4KindE0ELNS_15FloatRoundStyleE2ESJ_EENS1_15EpilogueDefaultEEEEEvvEEEEvNT_6ParamsE,@"STO_CUDA_ENTRY STV_DEFAULT"
_ZN7cutlass13device_kernelINS_4gemm6kernel13GemmUniversalIN4cute5tupleIJiiiiEEENS1_10collective13CollectiveMmaINS1_34MainloopSm90TmaGmmaWarpSpecializedILi3ENS5_IJNS4_1CILi1EEESB_SB_EEENS1_35KernelTmaWarpSpecializedCooperativeEEENS5_IJNSA_ILi256EEENSA_ILi64EEENSA_ILi128EEEEEENS_10tfloat32_tENS5_IJlSB_lEEESJ_SK_NS4_8TiledMMAINS4_8MMA_AtomIJNS4_4SM904GMMA29MMA_64x64x8_F32TF32TF32_SS_TNILNSO_7ScaleInE1ELSQ_1EEEEEENS4_6LayoutINS5_IJNSA_ILi2EEESB_SB_EEENS5_IJSB_NSA_ILi0EEESW_EEEEENS5_IJNS4_10UnderscoreESZ_SZ_EEEEENS4_13SM90_TMA_LOADENS4_14ComposedLayoutINS4_7SwizzleILi3ELi4ELi3EEENS4_18smem_ptr_flag_bitsILi32EEENST_INS5_IJNSA_ILi8EEENSA_ILi32EEEEEENS5_IJS19_SB_EEEEEEEvNS4_8identityES12_S1D_vS1E_EENS_8epilogue10collective6detail29Sm90TmaWarpSpecializedAdapterINS1H_15DefaultEpilogueISJ_SK_SK_NS1G_6thread17LinearCombinationISJ_Li1EffLNS1L_9ScaleType4KindE0ELNS_15FloatRoundStyleE2ESJ_EENS1_15EpilogueDefaultEEEEEvvEEEEvNT_6ParamsE:
[----:B------:R-:W0:Y:S01]  /*0000*/  LDC R1, c[0x0][0x28] ;  /* 0x00000a00ff017b82 */ /* 0x000e220000000800 */
[----:B------:R-:W1:Y:S01]  /*0010*/  S2R R3, SR_TID.X ;  /* 0x0000000000037919 */ /* 0x000e620000002100 */
[----:B------:R-:W-:Y:S01]  /*0020*/  ELECT P0, URZ, PT ;  /* 0x00000000003f782f */ /* 0x000fe20003800000 */
[----:B------:R-:W-:Y:S01]  /*0030*/  BSSY B0, `(.L_x_0) ;  /* 0x000000f000007945 */ /* 0x000fe20003800000 */
[--C-:B-1----:R-:W-:Y:S02]  /*0040*/  SHF.R.U32.HI R0, RZ, 0x5, R3.reuse ;  /* 0x00000005ff007819 */ /* 0x102fe40000011603 */
[----:B------:R-:W-:-:S03]  /*0050*/  SHF.R.U32.HI R14, RZ, 0x7, R3 ;  /* 0x00000007ff0e7819 */ /* 0x000fc60000011603 */
[----:B------:R-:W1:Y:S04]  /*0060*/  SHFL.IDX PT, R4, R0, RZ, 0x1f ;  /* 0x00001fff00047589 */ /* 0x000e6800000e0000 */
[----:B------:R2:W3:Y:S01]  /*0070*/  SHFL.IDX PT, R10, R14, RZ, 0x1f ;  /* 0x00001fff0e0a7589 */ /* 0x0004e200000e0000 */
[----:B-1----:R-:W-:-:S13]  /*0080*/  ISETP.NE.OR P0, PT, R4, RZ, !P0 ;  /* 0x000000ff0400720c */ /* 0x002fda0004705670 */
[----:B0-23--:R-:W-:Y:S05]  /*0090*/  @P0 BRA `(.L_x_1) ;  /* 0x0000000000200947 */ /* 0x00dfea0003800000 */
[----:B------:R-:W-:Y:S02]  /*00a0*/  ULDC.64 UR4, c[0x0][0x198] ;  /* 0x0000660000047ab9 */ /* 0x000fe40000000a00 */
[----:B------:R-:W-:Y:S02]  /*00b0*/  UIADD3 UR6, UP0, UR4, 0xf0, URZ ;  /* 0x000000f004067890 */ /* 0x000fe4000ff1e03f */
[----:B------:R-:W-:Y:S02]  /*00c0*/  UIADD3 UR4, UP1, UR4, 0x1f0, URZ ;  /* 0x000001f004047890 */ /* 0x000fe4000ff3e03f */
[----:B------:R-:W-:Y:S02]  /*00d0*/  UIADD3.X UR7, URZ, UR5, URZ, UP0, !UPT ;  /* 0x000000053f077290 */ /* 0x000fe400087fe43f */
[----:B------:R-:W-:-:S07]  /*00e0*/  UIADD3.X UR5, URZ, UR5, URZ, UP1, !UPT ;  /* 0x000000053f057290 */ /* 0x000fce0008ffe43f */
[----:B------:R0:W-:Y:S02]  /*00f0*/  UTMACCTL.PF [UR6] ;  /* 0x00000000060079b9 */ /* 0x0001e40008040000 */
[----:B------:R0:W-:Y:S02]  /*0100*/  UTMACCTL.PF [UR4] ;  /* 0x00000000040079b9 */ /* 0x0001e40008040000 */
[----:B0-----:R-:W-:Y:S01]  /*0110*/  NOP ;  /* 0x0000000000007918 */ /* 0x001fe20000000000 */
.L_x_1:
[----:B------:R-:W-:Y:S05]  /*0120*/  BSYNC B0 ;  /* 0x0000000000007941 */ /* 0x000fea0003800000 */
.L_x_0:
[----:B------:R-:W0:Y:S02]  /*0130*/  SHFL.IDX PT, R2, R0, RZ, 0x1f ;  /* 0x00001fff00027589 */ /* 0x000e2400000e0000 */
[----:B0-----:R-:W-:-:S13]  /*0140*/  ISETP.NE.AND P0, PT, R2, RZ, PT ;  /* 0x000000ff0200720c */ /* 0x001fda0003f05270 */
[----:B------:R-:W-:Y:S05]  /*0150*/  @P0 BRA `(.L_x_2) ;  /* 0x0000000000500947 */ /* 0x000fea0003800000 */
[----:B------:R-:W0:Y:S01]  /*0160*/  S2UR UR8, SR_CgaCtaId ;  /* 0x00000000000879c3 */ /* 0x000e220000008800 */
[----:B------:R-:W-:Y:S01]  /*0170*/  UMOV UR4, 0x400 ;  /* 0x0000040000047882 */ /* 0x000fe20000000000 */
[----:B------:R-:W-:Y:S01]  /*0180*/  UMOV UR5, 0x1 ;  /* 0x0000000100057882 */ /* 0x000fe20000000000 */
[----:B------:R-:W-:Y:S01]  /*0190*/  UMOV UR6, 0x100 ;  /* 0x0000010000067882 */ /* 0x000fe20000000000 */
[----:B------:R-:W-:Y:S01]  /*01a0*/  ELECT P0, URZ, PT ;  /* 0x00000000003f782f */ /* 0x000fe20003800000 */
[----:B------:R-:W-:-:S04]  /*01b0*/  UIADD3 UR6, -UR6, 0x100000, URZ ;  /* 0x0010000006067890 */ /* 0x000fc8000fffe13f */
[----:B------:R-:W-:Y:S02]  /*01c0*/  USHF.L.U32 UR7, UR6, 0xb, URZ ;  /* 0x0000000b06077899 */ /* 0x000fe4000800063f */
[----:B------:R-:W-:Y:S02]  /*01d0*/  USHF.L.U32 UR6, UR6, 0x1, URZ ;  /* 0x0000000106067899 */ /* 0x000fe4000800063f */
[----:B0-----:R-:W-:Y:S02]  /*01e0*/  ULEA UR8, UR8, UR4, 0x18 ;  /* 0x0000000408087291 */ /* 0x001fe4000f8ec03f */
[----:B------:R-:W-:-:S04]  /*01f0*/  UIADD3 UR4, -UR5, 0x100000, URZ ;  /* 0x0010000005047890 */ /* 0x000fc8000fffe13f */
[----:B------:R-:W-:Y:S02]  /*0200*/  USHF.L.U32 UR5, UR4, 0xb, URZ ;  /* 0x0000000b04057899 */ /* 0x000fe4000800063f */
[----:B------:R-:W-:Y:S01]  /*0210*/  USHF.L.U32 UR4, UR4, 0x1, URZ ;  /* 0x0000000104047899 */ /* 0x000fe2000800063f */
[----:B------:R-:W0:Y:S11]  /*0220*/  FENCE.VIEW.ASYNC.S ;  /* 0x00000000000073c6 */ /* 0x000e360000000000 */
[----:B0-----:R0:W1:Y:S01]  /*0230*/  SYNCS.EXCH.64 URZ, [UR8], UR4 ;  /* 0x00000004083f75b2 */ /* 0x0010620008000100 */
[----:B------:R0:W2:Y:S01]  /*0240*/  SYNCS.EXCH.64 URZ, [UR8+0x18], UR6 ;  /* 0x00001806083f75b2 */ /* 0x0000a20008000100 */
[----:B------:R0:W3:Y:S01]  /*0250*/  SYNCS.EXCH.64 URZ, [UR8+0x8], UR4 ;  /* 0x00000804083f75b2 */ /* 0x0000e20008000100 */
[----:B------:R0:W4:Y:S01]  /*0260*/  SYNCS.EXCH.64 URZ, [UR8+0x20], UR6 ;  /* 0x00002006083f75b2 */ /* 0x0001220008000100 */
[----:B------:R0:W0:Y:S01]  /*0270*/  SYNCS.EXCH.64 URZ, [UR8+0x10], UR4 ;  /* 0x00001004083f75b2 */ /* 0x0000220008000100 */
[----:B------:R0:W0:Y:S01]  /*0280*/  SYNCS.EXCH.64 URZ, [UR8+0x28], UR6 ;  /* 0x00002806083f75b2 */ /* 0x0000220008000100 */
[----:B------:R-:W-:Y:S01]  /*0290*/  NOP ;  /* 0x0000000000007918 */ /* 0x000fe20000000000 */
.L_x_2:
[----:B------:R-:W5:Y:S01]  /*02a0*/  SHFL.IDX PT, R0, R0, RZ, 0x1f ;  /* 0x00001fff00007589 */ /* 0x000f6200000e0000 */
[----:B------:R-:W1:Y:S01]  /*02b0*/  LDC R2, c[0x0][0x65c] ;  /* 0x00019700ff027b82 */ /* 0x000e620000000800 */
[----:B------:R-:W-:Y:S02]  /*02c0*/  ELECT P0, URZ, PT ;  /* 0x00000000003f782f */ /* 0x000fe40003800000 */
[----:B------:R-:W-:Y:S01]  /*02d0*/  LOP3.LUT R7, R7, 0xfffff7ff, RZ, 0xc0, !PT ;  /* 0xfffff7ff07077812 */ /* 0x000fe200078ec0ff */
[----:B------:R-:W2:Y:S01]  /*02e0*/  S2R R5, SR_CTAID.Y ;  /* 0x0000000000057919 */ /* 0x000ea20000002600 */
[----:B0-----:R-:W-:Y:S01]  /*02f0*/  UMOV UR4, 0x20 ;  /* 0x0000002000047882 */ /* 0x001fe20000000000 */
[----:B------:R-:W-:Y:S01]  /*0300*/  NOP ;  /* 0x0000000000007918 */ /* 0x000fe20000000000 */
[----:B------:R-:W-:Y:S01]  /*0310*/  ISETP.NE.AND P2, PT, R10, RZ, PT ;  /* 0x000000ff0a00720c */ /* 0x000fe20003f45270 */
[----:B------:R-:W0:Y:S01]  /*0320*/  S2R R6, SR_CTAID.X ;  /* 0x0000000000067919 */ /* 0x000e220000002500 */
[----:B------:R-:W-:Y:S01]  /*0330*/  NOP ;  /* 0x0000000000007918 */ /* 0x000fe20000000000 */
[----:B-----5:R-:W-:-:S02]  /*0340*/  ISETP.NE.OR P0, PT, R0, RZ, !P0 ;  /* 0x000000ff0000720c */ /* 0x020fc40004705670 */
[----:B-1----:R-:W-:-:S11]  /*0350*/  ISETP.NE.AND P3, PT, R2, 0x1, PT ;  /* 0x000000010200780c */ /* 0x002fd60003f65270 */
[----:B------:R-:W-:Y:S01]  /*0360*/  VOTEU.ALL UP0, P0 ;  /* 0x00000000003f7886 */ /* 0x000fe20000000000 */
[----:B------:R-:W-:Y:S01]  /*0370*/  VOTEU.ALL UP1, P0 ;  /* 0x00000000003f7886 */ /* 0x000fe20000020000 */
[----:B------:R-:W-:Y:S01]  /*0380*/  @P3 LOP3.LUT R7, R7, 0x800, RZ, 0xfc, !PT ;  /* 0x0000080007073812 */ /* 0x000fe200078efcff */
[----:B------:R-:W0:Y:S01]  /*0390*/  @P3 LDC R17, c[0x0][0x10] ;  /* 0x00000400ff113b82 */ /* 0x000e220000000800 */
[----:B------:R-:W-:Y:S01]  /*03a0*/  SHF.R.S32.HI R7, RZ, 0x1f, R4 ;  /* 0x0000001fff077819 */ /* 0x000fe20000011404 */
[----:B------:R-:W-:Y:S01]  /*03b0*/  @!UP0 UMOV UR6, 0x400 ;  /* 0x0000040000068882 */ /* 0x000fe20000000000 */
[----:B------:R-:W-:-:S04]  /*03c0*/  @!UP0 UIADD3 UR4, -UR4, 0x100000, URZ ;  /* 0x0010000004048890 */ /* 0x000fc8000fffe13f */
[----:B------:R-:W-:Y:S02]  /*03d0*/  @!UP0 USHF.L.U32 UR5, UR4, 0xb, URZ ;  /* 0x0000000b04058899 */ /* 0x000fe4000800063f */
[----:B------:R-:W-:Y:S01]  /*03e0*/  @!UP0 USHF.L.U32 UR4, UR4, 0x1, URZ ;  /* 0x0000000104048899 */ /* 0x000fe2000800063f */
[----:B--2---:R-:W-:Y:S01]  /*03f0*/  @P3 IMAD.MOV.U32 R8, RZ, RZ, R5 ;  /* 0x000000ffff083224 */ /* 0x004fe200078e0005 */
[----:B------:R-:W-:Y:S01]  /*0400*/  LEA.HI R7, R7, R4, RZ, 0x2 ;  /* 0x0000000407077211 */ /* 0x000fe200078f10ff */
[----:B------:R-:W-:Y:S01]  /*0410*/  @P3 IMAD.MOV.U32 R9, RZ, RZ, RZ ;  /* 0x000000ffff093224 */ /* 0x000fe200078e00ff */
[----:B------:R-:W1:Y:S02]  /*0420*/  @!UP0 S2UR UR7, SR_CgaCtaId ;  /* 0x00000000000789c3 */ /* 0x000e640000008800 */
[----:B------:R-:W-:-:S05]  /*0430*/  LOP3.LUT R7, R7, 0xfffffffc, RZ, 0xc0, !PT ;  /* 0xfffffffc07077812 */ /* 0x000fca00078ec0ff */
[----:B------:R-:W-:Y:S01]  /*0440*/  IMAD.IADD R0, R4, 0x1, -R7 ;  /* 0x0000000104007824 */ /* 0x000fe200078e0a07 */
[----:B------:R-:W-:Y:S01]  /*0450*/  LOP3.LUT R4, R3, 0x7f, RZ, 0xc0, !PT ;  /* 0x0000007f03047812 */ /* 0x000fe200078ec0ff */
[----:B------:R-:W2:Y:S01]  /*0460*/  @!P3 LDC R11, c[0x0][0xc] ;  /* 0x00000300ff0bbb82 */ /* 0x000ea20000000800 */
[----:B------:R-:W-:Y:S02]  /*0470*/  IMAD.MOV.U32 R7, RZ, RZ, RZ ;  /* 0x000000ffff077224 */ /* 0x000fe400078e00ff */
[----:B------:R-:W-:Y:S01]  /*0480*/  ISETP.NE.AND P1, PT, R0, 0x3, PT ;  /* 0x000000030000780c */ /* 0x000fe20003f25270 */
[----:B0-----:R-:W-:Y:S01]  /*0490*/  @P3 IMAD.WIDE.U32 R16, R6, R17, R8 ;  /* 0x0000001106103225 */ /* 0x001fe200078e0008 */
[----:B-1----:R-:W-:Y:S01]  /*04a0*/  @!UP0 ULEA UR8, UR7, UR6, 0x18 ;  /* 0x0000000607088291 */ /* 0x002fe2000f8ec03f */
[----:B------:R-:W-:Y:S02]  /*04b0*/  VOTEU.ALL UP0, P0 ;  /* 0x00000000003f7886 */ /* 0x000fe40000000000 */
[----:B------:R-:W-:Y:S01]  /*04c0*/  ULDC UR6, c[0x0][0xc] ;  /* 0x0000030000067ab9 */ /* 0x000fe20000000800 */
[----:B------:R-:W-:Y:S01]  /*04d0*/  ISETP.EQ.OR P0, PT, R0, RZ, !P1 ;  /* 0x000000ff0000720c */ /* 0x000fe20004f02670 */
[----:B------:R-:W-:-:S03]  /*04e0*/  ULDC UR7, c[0x0][0x10] ;  /* 0x0000040000077ab9 */ /* 0x000fc60000000800 */
[C---:B------:R-:W-:Y:S01]  /*04f0*/  ISETP.EQ.AND P0, PT, R10.reuse, RZ, P0 ;  /* 0x000000ff0a00720c */ /* 0x040fe20000702270 */
[----:B------:R-:W-:Y:S02]  /*0500*/  VIADD R10, R10, 0xffffffff ;  /* 0xffffffff0a0a7836 */ /* 0x000fe40000000000 */
[----:B--2---:R-:W-:Y:S01]  /*0510*/  @!P3 IMAD.WIDE.U32 R8, R11, R5, R6 ;  /* 0x000000050b08b225 */ /* 0x004fe200078e0006 */
[----:B------:R-:W0:Y:S02]  /*0520*/  FENCE.VIEW.ASYNC.S ;  /* 0x00000000000073c6 */ /* 0x000e240000000000 */
[----:B0-----:R-:W3:Y:S01]  /*0530*/  @!UP0 SYNCS.EXCH.64 URZ, [UR8+0x40], UR4 ;  /* 0x00004004083f85b2 */ /* 0x001ee20008000100 */
[----:B------:R-:W-:Y:S01]  /*0540*/  SEL R18, RZ, 0x1, !P0 ;  /* 0x00000001ff127807 */ /* 0x000fe20004000000 */
[----:B------:R-:W-:Y:S01]  /*0550*/  @P3 IMAD.MOV.U32 R11, RZ, RZ, RZ ;  /* 0x000000ffff0b3224 */ /* 0x000fe200078e00ff */
[----:B------:R-:W-:Y:S01]  /*0560*/  ISETP.GE.U32.AND P1, PT, R10, 0x2, PT ;  /* 0x000000020a00780c */ /* 0x000fe20003f26070 */
[----:B------:R-:W-:-:S02]  /*0570*/  @!P3 IMAD.MOV.U32 R16, RZ, RZ, R8 ;  /* 0x000000ffff10b224 */ /* 0x000fc400078e0008 */
[----:B------:R-:W-:Y:S01]  /*0580*/  @P3 IMAD.IADD R17, R17, 0x1, R11 ;  /* 0x0000000111113824 */ /* 0x000fe200078e020b */
[----:B------:R-:W-:Y:S01]  /*0590*/  SEL R18, R18, 0x2, P1 ;  /* 0x0000000212127807 */ /* 0x000fe20000800000 */
[----:B------:R-:W-:Y:S01]  /*05a0*/  @!P3 IMAD.MOV.U32 R17, RZ, RZ, R9 ;  /* 0x000000ffff11b224 */ /* 0x000fe200078e0009 */
[----:B------:R0:W3:Y:S01]  /*05b0*/  @!UP1 SYNCS.EXCH.64 URZ, [UR8+0x48], UR4 ;  /* 0x00004804083f95b2 */ /* 0x0000e20008000100 */
[----:B------:R-:W-:Y:S01]  /*05c0*/  NOP ;  /* 0x0000000000007918 */ /* 0x000fe20000000000 */
[----:B0-----:R-:W-:-:S03]  /*05d0*/  UIMAD.WIDE.U32 UR4, UR6, UR7, URZ ;  /* 0x00000007060472a5 */ /* 0x001fc6000f8e003f */
[----:B------:R-:W-:Y:S02]  /*05e0*/  ULDC UR6, c[0x0][0x14] ;  /* 0x0000050000067ab9 */ /* 0x000fe40000000800 */
[----:B------:R-:W-:Y:S02]  /*05f0*/  UIMAD.WIDE.U32 UR38, UR4, UR6, URZ ;  /* 0x00000006042672a5 */ /* 0x000fe4000f8e003f */
[----:B------:R-:W-:-:S04]  /*0600*/  UIMAD UR37, UR5, UR6, URZ ;  /* 0x00000006052572a4 */ /* 0x000fc8000f8e023f */
[----:B------:R-:W-:Y:S01]  /*0610*/  UIADD3 UR37, UR39, UR37, URZ ;  /* 0x0000002527257290 */ /* 0x000fe2000fffe03f */
[----:B---34-:R-:W-:Y:S06]  /*0620*/  BAR.SYNC.DEFER_BLOCKING 0x0 ;  /* 0x0000000000007b1d */ /* 0x018fec0000010000 */
[----:B------:R-:W-:Y:S05]  /*0630*/  @!P2 BRA `(.L_x_3) ;  /* 0x0000007c0074a947 */ /* 0x000fea0003800000 */
[----:B------:R-:W-:-:S13]  /*0640*/  ISETP.GT.U32.AND P0, PT, R10, 0x1, PT ;  /* 0x000000010a00780c */ /* 0x000fda0003f04070 */
[----:B------:R-:W-:Y:S05]  /*0650*/  @P0 EXIT ;  /* 0x000000000000094d */ /* 0x000fea0003800000 */
[----:B------:R-:W-:Y:S01]  /*0660*/  ULDC.64 UR4, c[0x0][0x650] ;  /* 0x0001940000047ab9 */ /* 0x000fe20000000a00 */
[----:B------:R-:W-:Y:S01]  /*0670*/  PRMT R0, RZ, 0x7610, R0 ;  /* 0x00007610ff007816 */ /* 0x000fe20000000000 */
[----:B------:R-:W-:Y:S01]  /*0680*/  IMAD.MOV.U32 R111, RZ, RZ, -0x1 ;  /* 0xffffffffff6f7424 */ /* 0x000fe200078e00ff */
[----:B------:R-:W-:Y:S01]  /*0690*/  ISETP.GE.U32.AND P0, PT, R16, UR4, PT ;  /* 0x0000000410007c0c */ /* 0x000fe2000bf06070 */
[----:B------:R-:W-:Y:S02]  /*06a0*/  IMAD.MOV.U32 R101, RZ, RZ, -0x1 ;  /* 0xffffffffff657424 */ /* 0x000fe400078e00ff */
[----:B------:R-:W-:Y:S01]  /*06b0*/  IMAD.MOV.U32 R19, RZ, RZ, -0x1 ;  /* 0xffffffffff137424 */ /* 0x000fe200078e00ff */
[----:B------:R-:W-:-:S13]  /*06c0*/  ISETP.GE.U32.AND.EX P0, PT, R17, UR5, PT, P0 ;  /* 0x0000000511007c0c */ /* 0x000fda000bf06100 */
[----:B------:R-:W-:Y:S05]  /*06d0*/  @P0 BRA `(.L_x_4) ;  /* 0x0000000400580947 */ /* 0x000fea0003800000 */
[----:B------:R-:W0:Y:S01]  /*06e0*/  LDC.64 R20, c[0x0][0x628] ;  /* 0x00018a00ff147b82 */ /* 0x000e220000000a00 */
[----:B------:R-:W-:Y:S02]  /*06f0*/  IMAD.MOV.U32 R8, RZ, RZ, R16 ;  /* 0x000000ffff087224 */ /* 0x000fe400078e0010 */
[----:B------:R-:W-:-:S05]  /*0700*/  IMAD.MOV.U32 R9, RZ, RZ, R17 ;  /* 0x000000ffff097224 */ /* 0x000fca00078e0011 */
[----:B------:R-:W1:Y:S08]  /*0710*/  LDC R0, c[0x0][0x630] ;  /* 0x00018c00ff007b82 */ /* 0x000e700000000800 */
[----:B------:R-:W2:Y:S01]  /*0720*/  LDC.64 R22, c[0x0][0x620] ;  /* 0x00018800ff167b82 */ /* 0x000ea20000000a00 */
[----:B0-----:R-:W-:-:S04]  /*0730*/  ISETP.NE.U32.AND P0, PT, R20, RZ, PT ;  /* 0x000000ff1400720c */ /* 0x001fc80003f05070 */
[----:B------:R-:W-:-:S13]  /*0740*/  ISETP.NE.AND.EX P0, PT, R21, RZ, PT, P0 ;  /* 0x000000ff1500720c */ /* 0x000fda0003f05300 */
[----:B-12---:R-:W-:Y:S05]  /*0750*/  @!P0 BRA `(.L_x_5) ;  /* 0x0000000000288947 */ /* 0x006fea0003800000 */
[----:B------:R-:W0:Y:S02]  /*0760*/  LDC R13, c[0x0][0x634] ;  /* 0x00018d00ff0d7b82 */ /* 0x000e240000000800 */
[----:B0-----:R-:W-:-:S05]  /*0770*/  IADD3 R13, P0, R16, R13, RZ ;  /* 0x0000000d100d7210 */ /* 0x001fca0007f1e0ff */
[----:B------:R-:W-:-:S04]  /*0780*/  IMAD.X R15, RZ, RZ, R17, P0 ;  /* 0x000000ffff0f7224 */ /* 0x000fc800000e0611 */
[----:B------:R-:W-:-:S04]  /*0790*/  IMAD.WIDE.U32 R8, R15, R20, RZ ;  /* 0x000000140f087225 */ /* 0x000fc800078e00ff */
[----:B------:R-:W-:-:S04]  /*07a0*/  IMAD.WIDE.U32 R10, P0, R13, R21, R8 ;  /* 0x000000150d0a7225 */ /* 0x000fc80007800008 */
[----:B------:R-:W-:-:S04]  /*07b0*/  IMAD.WIDE.U32 R8, R13, R20, RZ ;  /* 0x000000140d087225 */ /* 0x000fc800078e00ff */
[----:B------:R-:W-:Y:S01]  /*07c0*/  IMAD.X R13, RZ, RZ, RZ, P0 ;  /* 0x000000ffff0d7224 */ /* 0x000fe200000e06ff */
[----:B------:R-:W-:Y:S01]  /*07d0*/  IADD3 RZ, P0, R9, R10, RZ ;  /* 0x0000000a09ff7210 */ /* 0x000fe20007f1e0ff */
[----:B------:R-:W-:-:S04]  /*07e0*/  IMAD.MOV.U32 R12, RZ, RZ, R11 ;  /* 0x000000ffff0c7224 */ /* 0x000fc800078e000b */
[----:B------:R-:W-:-:S08]  /*07f0*/  IMAD.WIDE.U32.X R8, R15, R21, R12, P0 ;  /* 0x000000150f087225 */ /* 0x000fd000000e040c */
.L_x_5:
[-CC-:B------:R-:W-:Y:S01]  /*0800*/  SHF.R.U64 R25, R8, R0.reuse, R9.reuse ;  /* 0x0000000008197219 */ /* 0x180fe20000001209 */
[----:B------:R-:W0:Y:S01]  /*0810*/  LDC R12, c[0x0][0x618] ;  /* 0x00018600ff0c7b82 */ /* 0x000e220000000800 */
[----:B------:R-:W-:Y:S01]  /*0820*/  SHF.R.U32.HI R7, RZ, R0, R9 ;  /* 0x00000000ff077219 */ /* 0x000fe20000011609 */
[----:B------:R-:W-:Y:S01]  /*0830*/  ULDC UR4, c[0x0][0x150] ;  /* 0x0000540000047ab9 */ /* 0x000fe20000000800 */
[----:B------:R-:W-:Y:S02]  /*0840*/  IADD3 R11, P0, RZ, -R25, RZ ;  /* 0x80000019ff0b7210 */ /* 0x000fe40007f1e0ff */
[----:B------:R-:W-:-:S03]  /*0850*/  I2FP.F32.U32 R0, R6 ;  /* 0x0000000600007245 */ /* 0x000fc60000201000 */
[----:B------:R-:W1:Y:S01]  /*0860*/  LDC.64 R30, c[0x0][0x640] ;  /* 0x00019000ff1e7b82 */ /* 0x000e620000000a00 */
[----:B------:R-:W-:Y:S02]  /*0870*/  IMAD.X R13, RZ, RZ, ~R7, P0 ;  /* 0x000000ffff0d7224 */ /* 0x000fe400000e0e07 */
[----:B------:R-:W-:Y:S01]  /*0880*/  FMUL R0, R0, UR4 ;  /* 0x0000000400007c20 */ /* 0x000fe20008400000 */
[----:B------:R-:W-:Y:S01]  /*0890*/  IMAD.WIDE.U32 R8, R11, R22, R16 ;  /* 0x000000160b087225 */ /* 0x000fe200078e0010 */
[----:B------:R-:W-:-:S03]  /*08a0*/  ULDC UR4, c[0x0][0x154] ;  /* 0x0000550000047ab9 */ /* 0x000fc60000000800 */
[----:B------:R-:W-:Y:S01]  /*08b0*/  IMAD R10, R13, R22, RZ ;  /* 0x000000160d0a7224 */ /* 0x000fe200078e02ff */
[----:B------:R-:W2:Y:S01]  /*08c0*/  LDC R7, c[0x0][0x144] ;  /* 0x00005100ff077b82 */ /* 0x000ea20000000800 */
[----:B------:R-:W3:Y:S02]  /*08d0*/  F2I.U32.TRUNC.NTZ R0, R0 ;  /* 0x0000000000007305 */ /* 0x000ee4000020f000 */
[----:B------:R-:W-:-:S04]  /*08e0*/  IMAD R11, R11, R23, R10 ;  /* 0x000000170b0b7224 */ /* 0x000fc800078e020a */
[----:B------:R-:W-:Y:S01]  /*08f0*/  IMAD.IADD R9, R9, 0x1, R11 ;  /* 0x0000000109097824 */ /* 0x000fe200078e020b */
[----:B------:R-:W4:Y:S01]  /*0900*/  LDC R24, c[0x0][0x608] ;  /* 0x00018200ff187b82 */ /* 0x000f220000000800 */
[----:B------:R-:W-:-:S03]  /*0910*/  IMAD.MOV.U32 R11, RZ, RZ, -0x1 ;  /* 0xffffffffff0b7424 */ /* 0x000fc600078e00ff */
[-CC-:B0-----:R-:W-:Y:S02]  /*0920*/  SHF.R.U64 R22, R8, R12.reuse, R9.reuse ;  /* 0x0000000c08167219 */ /* 0x181fe40000001209 */
[----:B------:R-:W-:Y:S02]  /*0930*/  I2FP.F32.U32 R8, R5 ;  /* 0x0000000500087245 */ /* 0x000fe40000201000 */
[----:B------:R-:W0:Y:S01]  /*0940*/  LDC R28, c[0x0][0x658] ;  /* 0x00019600ff1c7b82 */ /* 0x000e220000000800 */
[----:B-1----:R-:W-:Y:S01]  /*0950*/  ISETP.NE.U32.AND P0, PT, R30, RZ, PT ;  /* 0x000000ff1e00720c */ /* 0x002fe20003f05070 */
[----:B---3--:R-:W-:Y:S02]  /*0960*/  IMAD.MOV R10, RZ, RZ, -R0 ;  /* 0x000000ffff0a7224 */ /* 0x008fe400078e0a00 */
[----:B------:R-:W-:Y:S01]  /*0970*/  FMUL R8, R8, UR4 ;  /* 0x0000000408087c20 */ /* 0x000fe20008400000 */
[----:B------:R-:W-:Y:S02]  /*0980*/  SHF.R.U32.HI R9, RZ, R12, R9 ;  /* 0x0000000cff097219 */ /* 0x000fe40000011609 */
[----:B------:R-:W-:Y:S01]  /*0990*/  ISETP.NE.AND.EX P0, PT, R31, RZ, PT, P0 ;  /* 0x000000ff1f00720c */ /* 0x000fe20003f05300 */
[----:B------:R1:W3:Y:S01]  /*09a0*/  F2I.U32.TRUNC.NTZ R15, R8 ;  /* 0x00000008000f7305 */ /* 0x0002e2000020f000 */
[----:B------:R-:W1:Y:S01]  /*09b0*/  LDC R20, c[0x0][0x148] ;  /* 0x00005200ff147b82 */ /* 0x000e620000000800 */
[----:B--2---:R-:W-:-:S07]  /*09c0*/  IMAD R0, R7, R10, R6 ;  /* 0x0000000a07007224 */ /* 0x004fce00078e0206 */
[----:B------:R-:W2:Y:S01]  /*09d0*/  LDC R26, c[0x0][0x600] ;  /* 0x00018000ff1a7b82 */ /* 0x000ea20000000800 */
[-CC-:B----4-:R-:W-:Y:S02]  /*09e0*/  SHF.R.U64 R32, R22, R24.reuse, R9.reuse ;  /* 0x0000001816207219 */ /* 0x190fe40000001209 */
[----:B------:R-:W-:Y:S01]  /*09f0*/  SHF.R.U32.HI R7, RZ, R24, R9 ;  /* 0x00000018ff077219 */ /* 0x000fe20000011609 */
[----:B------:R-:W-:-:S04]  /*0a00*/  IMAD.MOV.U32 R9, RZ, RZ, 0x1 ;  /* 0x00000001ff097424 */ /* 0x000fc800078e00ff */
[----:B------:R-:W4:Y:S01]  /*0a10*/  LDC R21, c[0x0][0x648] ;  /* 0x00019200ff157b82 */ /* 0x000f220000000800 */
[-C--:B0-----:R-:W-:Y:S02]  /*0a20*/  SHF.L.U32 R6, R11, R28.reuse, RZ ;  /* 0x0000001c0b067219 */ /* 0x081fe400000006ff */
[--C-:B------:R-:W-:Y:S02]  /*0a30*/  SHF.R.U64 R24, R32, R28, R7.reuse ;  /* 0x0000001c20187219 */ /* 0x100fe40000001207 */
[----:B------:R-:W-:Y:S02]  /*0a40*/  LOP3.LUT R13, RZ, R6, RZ, 0x33, !PT ;  /* 0x00000006ff0d7212 */ /* 0x000fe400078e33ff */
[-C--:B------:R-:W-:Y:S01]  /*0a50*/  SHF.R.U32.HI R7, RZ, R28.reuse, R7 ;  /* 0x0000001cff077219 */ /* 0x080fe20000011607 */
[----:B------:R-:W0:Y:S01]  /*0a60*/  LDC R23, c[0x0][0x638] ;  /* 0x00018e00ff177b82 */ /* 0x000e220000000800 */
[----:B------:R-:W-:Y:S01]  /*0a70*/  SHF.L.U32 R12, R9, R28, RZ ;  /* 0x0000001c090c7219 */ /* 0x000fe200000006ff */
[----:B------:R-:W-:-:S06]  /*0a80*/  IMAD.MOV.U32 R6, RZ, RZ, R24 ;  /* 0x000000ffff067224 */ /* 0x000fcc00078e0018 */
[----:B------:R-:W0:Y:S01]  /*0a90*/  LDC R111, c[0x0][0x610] ;  /* 0x00018400ff6f7b82 */ /* 0x000e220000000800 */
[----:B-1-3--:R-:W-:Y:S05]  /*0aa0*/  @!P0 BRA `(.L_x_6) ;  /* 0x0000000000288947 */ /* 0x00afea0003800000 */
[----:B------:R-:W1:Y:S02]  /*0ab0*/  LDC R11, c[0x0][0x64c] ;  /* 0x00019300ff0b7b82 */ /* 0x000e640000000800 */
[----:B-1----:R-:W-:-:S05]  /*0ac0*/  IADD3 R11, P0, R24, R11, RZ ;  /* 0x0000000b180b7210 */ /* 0x002fca0007f1e0ff */
        /* <DEDUP_REMOVED lines=8> */
.L_x_6:
[----:B----4-:R-:W-:Y:S01]  /*0b50*/  SHF.R.U64 R6, R6, R21, R7 ;  /* 0x0000001506067219 */ /* 0x010fe20000001207 */
[----:B--2---:R-:W-:Y:S01]  /*0b60*/  VIADD R7, R26, 0xffffffff ;  /* 0xffffffff1a077836 */ /* 0x004fe20000000000 */
[----:B------:R-:W-:Y:S01]  /*0b70*/  LOP3.LUT R13, R32, R13, RZ, 0xc0, !PT ;  /* 0x0000000d200d7212 */ /* 0x000fe200078ec0ff */
[----:B------:R-:W-:Y:S02]  /*0b80*/  IMAD.MOV R15, RZ, RZ, -R15 ;  /* 0x000000ffff0f7224 */ /* 0x000fe400078e0a0f */
[----:B------:R-:W-:Y:S02]  /*0b90*/  IMAD.MOV R8, RZ, RZ, -R6 ;  /* 0x000000ffff087224 */ /* 0x000fe400078e0a06 */
[----:B------:R-:W-:Y:S01]  /*0ba0*/  IMAD R13, R12, R6, R13 ;  /* 0x000000060c0d7224 */ /* 0x000fe200078e020d */
[----:B------:R-:W-:Y:S01]  /*0bb0*/  LOP3.LUT R6, R22, R7, RZ, 0xc0, !PT ;  /* 0x0000000716067212 */ /* 0x000fe200078ec0ff */
[----:B------:R-:W-:Y:S02]  /*0bc0*/  @P3 IMAD R0, R20, R15, R5 ;  /* 0x0000000f14003224 */ /* 0x000fe400078e0205 */
[----:B0-----:R-:W-:-:S02]  /*0bd0*/  IMAD R5, R8, R23, R24 ;  /* 0x0000001708057224 */ /* 0x001fc400078e0218 */
[----:B------:R-:W-:Y:S02]  /*0be0*/  IMAD R111, R13, R111, R0 ;  /* 0x0000006f0d6f7224 */ /* 0x000fe400078e0200 */
[----:B------:R-:W-:Y:S02]  /*0bf0*/  IMAD R6, R5, R26, R6 ;  /* 0x0000001a05067224 */ /* 0x000fe400078e0206 */
[----:B------:R-:W-:Y:S02]  /*0c00*/  IMAD.MOV.U32 R0, RZ, RZ, 0x1 ;  /* 0x00000001ff007424 */ /* 0x000fe400078e00ff */
[----:B------:R-:W-:Y:S01]  /*0c10*/  IMAD.MOV.U32 R19, RZ, RZ, R25 ;  /* 0x000000ffff137224 */ /* 0x000fe200078e0019 */
[----:B------:R-:W-:Y:S02]  /*0c20*/  SEL R101, R6, R111, !P3 ;  /* 0x0000006f06657207 */ /* 0x000fe40005800000 */
[----:B------:R-:W-:-:S07]  /*0c30*/  SEL R111, R111, R6, !P3 ;  /* 0x000000066f6f7207 */ /* 0x000fce0005800000 */
.L_x_4:
[----:B------:R-:W-:-:S08]  /*0c40*/  NOP ;  /* 0x0000000000007918 */ /* 0x000fd00000000000 */
[----:B------:R-:W0:Y:S02]  /*0c50*/  USETMAXREG.TRY_ALLOC.CTAPOOL UP0, 0xe8 ;  /* 0x000000e8000079c8 */ /* 0x000e240008000600 */
[----:B0-----:R-:W-:-:S13]  /*0c60*/  PLOP3.LUT P0, PT, PT, PT, UP0, 0x80, 0x0 ;  /* 0x000000000000781c */ /* 0x001fda0003f0f008 */
[----:B------:R-:W-:Y:S05]  /*0c70*/  @!P0 BRA `(.L_x_4) ;  /* 0xfffffffc00f08947 */ /* 0x000fea000383ffff */
[----:B------:R-:W-:Y:S01]  /*0c80*/  ULDC.64 UR4, c[0x0][0x598] ;  /* 0x0001660000047ab9 */ /* 0x000fe20000000a00 */
[----:B------:R-:W-:Y:S01]  /*0c90*/  ULDC.64 UR44, c[0x0][0x208] ;  /* 0x00008200002c7ab9 */ /* 0x000fe20000000a00 */
[----:B------:R-:W-:-:S04]  /*0ca0*/  ISETP.NE.U32.AND P0, PT, RZ, UR4, PT ;  /* 0x00000004ff007c0c */ /* 0x000fc8000bf05070 */
[----:B------:R-:W-:-:S13]  /*0cb0*/  ISETP.NE.AND.EX P0, PT, RZ, UR5, PT, P0 ;  /* 0x00000005ff007c0c */ /* 0x000fda000bf05300 */
[----:B------:R-:W-:Y:S05]  /*0cc0*/  @!P0 BRA `(.L_x_7) ;  /* 0x00000000001c8947 */ /* 0x000fea0003800000 */
[----:B------:R-:W0:Y:S02]  /*0cd0*/  LDC.64 R6, c[0x0][0x598] ;  /* 0x00016600ff067b82 */ /* 0x000e240000000a00 */
[----:B0-----:R-:W2:Y:S02]  /*0ce0*/  LDG.E.64 R6, desc[UR44][R6.64] ;  /* 0x0000002c06067981 */ /* 0x001ea4000c1e1b00 */
[----:B--2---:R-:W-:-:S04]  /*0cf0*/  ISETP.NE.U32.AND P0, PT, R6, RZ, PT ;  /* 0x000000ff0600720c */ /* 0x004fc80003f05070 */
[----:B------:R-:W-:-:S13]  /*0d00*/  ISETP.NE.AND.EX P0, PT, R7, RZ, PT, P0 ;  /* 0x000000ff0700720c */ /* 0x000fda0003f05300 */
[----:B------:R-:W-:Y:S05]  /*0d10*/  @!P0 BRA `(.L_x_7) ;  /* 0x0000000000088947 */ /* 0x000fea0003800000 */
[----:B------:R0:W5:Y:S01]  /*0d20*/  LD.E R88, desc[UR44][R6.64] ;  /* 0x0000002c06587980 */ /* 0x000162000c101900 */
[----:B------:R-:W-:Y:S05]  /*0d30*/  BRA `(.L_x_8) ;  /* 0x0000000000247947 */ /* 0x000fea0003800000 */
.L_x_7:
[----:B------:R-:W-:Y:S02]  /*0d40*/  ULDC.64 UR4, c[0x0][0x588] ;  /* 0x0001620000047ab9 */ /* 0x000fe40000000a00 */
[----:B------:R-:W-:-:S04]  /*0d50*/  ISETP.NE.U32.AND P0, PT, RZ, UR4, PT ;  /* 0x00000004ff007c0c */ /* 0x000fc8000bf05070 */
[----:B------:R-:W-:-:S13]  /*0d60*/  ISETP.NE.AND.EX P0, PT, RZ, UR5, PT, P0 ;  /* 0x00000005ff007c0c */ /* 0x000fda000bf05300 */
[----:B------:R-:W-:Y:S05]  /*0d70*/  @!P0 BRA `(.L_x_9) ;  /* 0x00000000000c8947 */ /* 0x000fea0003800000 */
[----:B------:R-:W0:Y:S02]  /*0d80*/  LDC.64 R88, c[0x0][0x588] ;  /* 0x00016200ff587b82 */ /* 0x000e240000000a00 */
[----:B0-----:R1:W5:Y:S01]  /*0d90*/  LDG.E R88, desc[UR44][R88.64] ;  /* 0x0000002c58587981 */ /* 0x001362000c1e1900 */
[----:B------:R-:W-:Y:S05]  /*0da0*/  BRA `(.L_x_8) ;  /* 0x0000000000087947 */ /* 0x000fea0003800000 */
.L_x_9:
[----:B------:R-:W-:Y:S02]  /*0db0*/  ULDC UR4, c[0x0][0x580] ;  /* 0x0001600000047ab9 */ /* 0x000fe40000000800 */
[----:B------:R-:W-:-:S07]  /*0dc0*/  IMAD.U32 R88, RZ, RZ, UR4 ;  /* 0x00000004ff587e24 */ /* 0x000fce000f8e00ff */
.L_x_8:
[----:B------:R-:W-:Y:S02]  /*0dd0*/  ULDC.64 UR4, c[0x0][0x5a0] ;  /* 0x0001680000047ab9 */ /* 0x000fe40000000a00 */
[----:B------:R-:W-:-:S04]  /*0de0*/  ISETP.NE.U32.AND P0, PT, RZ, UR4, PT ;  /* 0x00000004ff007c0c */ /* 0x000fc8000bf05070 */
[----:B------:R-:W-:-:S13]  /*0df0*/  ISETP.NE.AND.EX P0, PT, RZ, UR5, PT, P0 ;  /* 0x00000005ff007c0c */ /* 0x000fda000bf05300 */
[----:B------:R-:W-:Y:S05]  /*0e00*/  @!P0 BRA `(.L_x_10) ;  /* 0x00000000001c8947 */ /* 0x000fea0003800000 */
[----:B0-----:R-:W0:Y:S02]  /*0e10*/  LDC.64 R6, c[0x0][0x5a0] ;  /* 0x00016800ff067b82 */ /* 0x001e240000000a00 */
[----:B0-----:R-:W2:Y:S02]  /*0e20*/  LDG.E.64 R6, desc[UR44][R6.64] ;  /* 0x0000002c06067981 */ /* 0x001ea4000c1e1b00 */
[----:B--2---:R-:W-:-:S04]  /*0e30*/  ISETP.NE.U32.AND P0, PT, R6, RZ, PT ;  /* 0x000000ff0600720c */ /* 0x004fc80003f05070 */
[----:B------:R-:W-:-:S13]  /*0e40*/  ISETP.NE.AND.EX P0, PT, R7, RZ, PT, P0 ;  /* 0x000000ff0700720c */ /* 0x000fda0003f05300 */
[----:B------:R-:W-:Y:S05]  /*0e50*/  @!P0 BRA `(.L_x_10) ;  /* 0x0000000000088947 */ /* 0x000fea0003800000 */
[----:B-1----:R0:W5:Y:S01]  /*0e60*/  LD.E R89, desc[UR44][R6.64] ;  /* 0x0000002c06597980 */ /* 0x002162000c101900 */
[----:B------:R-:W-:Y:S05]  /*0e70*/  BRA `(.L_x_11) ;  /* 0x0000000000247947 */ /* 0x000fea0003800000 */
.L_x_10:
[----:B------:R-:W-:Y:S02]  /*0e80*/  ULDC.64 UR4, c[0x0][0x590] ;  /* 0x0001640000047ab9 */ /* 0x000fe40000000a00 */
[----:B------:R-:W-:-:S04]  /*0e90*/  ISETP.NE.U32.AND P0, PT, RZ, UR4, PT ;  /* 0x00000004ff007c0c */ /* 0x000fc8000bf05070 */
[----:B------:R-:W-:-:S13]  /*0ea0*/  ISETP.NE.AND.EX P0, PT, RZ, UR5, PT, P0 ;  /* 0x00000005ff007c0c */ /* 0x000fda000bf05300 */
[----:B------:R-:W-:Y:S05]  /*0eb0*/  @!P0 BRA `(.L_x_12) ;  /* 0x00000000000c8947 */ /* 0x000fea0003800000 */
[----:B0-----:R-:W1:Y:S02]  /*0ec0*/  LDC.64 R6, c[0x0][0x590] ;  /* 0x00016400ff067b82 */ /* 0x001e640000000a00 */
[----:B-1----:R1:W5:Y:S01]  /*0ed0*/  LDG.E R89, desc[UR44][R6.64] ;  /* 0x0000002c06597981 */ /* 0x002362000c1e1900 */
[----:B------:R-:W-:Y:S05]  /*0ee0*/  BRA `(.L_x_11) ;  /* 0x0000000000087947 */ /* 0x000fea0003800000 */
.L_x_12:
[----:B------:R-:W-:Y:S02]  /*0ef0*/  ULDC UR4, c[0x0][0x584] ;  /* 0x0001610000047ab9 */ /* 0x000fe40000000800 */
[----:B-1----:R-:W-:-:S07]  /*0f00*/  IMAD.U32 R89, RZ, RZ, UR4 ;  /* 0x00000004ff597e24 */ /* 0x002fce000f8e00ff */
.L_x_11:
[----:B------:R-:W-:-:S13]  /*0f10*/  LOP3.LUT P0, RZ, R0, 0xff, RZ, 0xc0, !PT ;  /* 0x000000ff00ff7812 */ /* 0x000fda000780c0ff */
[----:B------:R-:W-:Y:S05]  /*0f20*/  @!P0 EXIT ;  /* 0x000000000000894d */ /* 0x000fea0003800000 */
[----:B------:R-:W2:Y:S01]  /*0f30*/  LDC R94, c[0x0][0x658] ;  /* 0x00019600ff5e7b82 */ /* 0x000ea20000000800 */
[----:B------:R-:W-:Y:S01]  /*0f40*/  ULDC.64 UR6, c[0x0][0x288] ;  /* 0x0000a20000067ab9 */ /* 0x000fe20000000a00 */
[----:B------:R-:W-:Y:S01]  /*0f50*/  LOP3.LUT R14, R14, 0x1, RZ, 0xc0, !PT ;  /* 0x000000010e0e7812 */ /* 0x000fe200078ec0ff */
[----:B------:R-:W-:Y:S01]  /*0f60*/  UIADD3 UR4, UR7, 0x7f, URZ ;  /* 0x0000007f07047890 */ /* 0x000fe2000fffe03f */
[----:B------:R-:W-:Y:S01]  /*0f70*/  SHF.R.U32.HI R0, RZ, 0x2, R3 ;  /* 0x00000002ff007819 */ /* 0x000fe20000011603 */
[----:B01----:R-:W-:Y:S01]  /*0f80*/  IMAD.MOV.U32 R7, RZ, RZ, -0x1 ;  /* 0xffffffffff077424 */ /* 0x003fe200078e00ff */
[----:B------:R-:W-:Y:S01]  /*0f90*/  SHF.R.U32.HI R4, RZ, 0x1, R4 ;  /* 0x00000001ff047819 */ /* 0x000fe20000011604 */
[----:B------:R-:W-:Y:S01]  /*0fa0*/  USHF.R.S32.HI UR5, URZ, 0x1f, UR4 ;  /* 0x0000001f3f057899 */ /* 0x000fe20008011404 */
[----:B------:R-:W0:Y:S01]  /*0fb0*/  LDC.64 R90, c[0x0][0x5c8] ;  /* 0x00017200ff5a7b82 */ /* 0x000e220000000a00 */
[----:B------:R-:W-:Y:S01]  /*0fc0*/  IMAD.SHL.U32 R5, R14, 0x40, RZ ;  /* 0x000000400e057824 */ /* 0x000fe200078e00ff */
[----:B------:R-:W-:Y:S01]  /*0fd0*/  LOP3.LUT R0, R0, 0x7, RZ, 0xc0, !PT ;  /* 0x0000000700007812 */ /* 0x000fe200078ec0ff */
[----:B------:R-:W-:Y:S01]  /*0fe0*/  ULEA.HI UR5, UR5, UR4, URZ, 0x7 ;  /* 0x0000000405057291 */ /* 0x000fe2000f8f383f */
[----:B------:R-:W-:Y:S01]  /*0ff0*/  LOP3.LUT R23, R4, 0x30, RZ, 0xc0, !PT ;  /* 0x0000003004177812 */ /* 0x000fe200078ec0ff */
[----:B------:R-:W-:Y:S01]  /*1000*/  IMAD.MOV.U32 R9, RZ, RZ, 0x1 ;  /* 0x00000001ff097424 */ /* 0x000fe200078e00ff */
[--C-:B------:R-:W-:Y:S01]  /*1010*/  LOP3.LUT R22, R5, 0x40, R0.reuse, 0xe2, !PT ;  /* 0x0000004005167812 */ /* 0x100fe200078ee200 */
[----:B------:R-:W-:Y:S01]  /*1020*/  USHF.R.S32.HI UR41, URZ, 0x7, UR5 ;  /* 0x000000073f297899 */ /* 0x000fe20008011405 */
[----:B------:R-:W1:Y:S01]  /*1030*/  LDC R98, c[0x0][0x600] ;  /* 0x00018000ff627b82 */ /* 0x000e620000000800 */
[-C--:B------:R-:W-:Y:S01]  /*1040*/  IADD3 R5, RZ, -R23.reuse, -R0 ;  /* 0x80000017ff057210 */ /* 0x080fe20007ffe800 */
[----:B------:R-:W-:Y:S01]  /*1050*/  IMAD.U32 R6, RZ, RZ, UR6 ;  /* 0x00000006ff067e24 */ /* 0x000fe2000f8e00ff */
[C---:B------:R-:W-:Y:S01]  /*1060*/  LOP3.LUT R95, R3.reuse, 0x3, RZ, 0xc0, !PT ;  /* 0x00000003035f7812 */ /* 0x040fe200078ec0ff */
[----:B------:R-:W-:Y:S01]  /*1070*/  UISETP.LT.AND UP0, UPT, UR41, 0x1, UPT ;  /* 0x000000012900788c */ /* 0x000fe2000bf01270 */
[----:B------:R-:W-:Y:S01]  /*1080*/  LOP3.LUT R97, R3, 0x80, RZ, 0xc0, !PT ;  /* 0x0000008003617812 */ /* 0x000fe200078ec0ff */
[----:B------:R-:W-:Y:S01]  /*1090*/  IMAD R5, R14, -0x40, R5 ;  /* 0xffffffc00e057824 */ /* 0x000fe200078e0205 */
[----:B------:R-:W-:Y:S01]  /*10a0*/  ULDC UR4, c[0x0][0x284] ;  /* 0x0000a10000047ab9 */ /* 0x000fe20000000800 */
[-C--:B--2---:R-:W-:Y:S01]  /*10b0*/  SHF.L.U32 R7, R7, R94.reuse, RZ ;  /* 0x0000005e07077219 */ /* 0x084fe200000006ff */
[----:B------:R-:W-:Y:S01]  /*10c0*/  USEL UR42, UR41, 0x1, UP0 ;  /* 0x00000001292a7887 */ /* 0x000fe20008000000 */
[----:B------:R-:W-:Y:S01]  /*10d0*/  LOP3.LUT R22, R22, R23, RZ, 0xfc, !PT ;  /* 0x0000001716167212 */ /* 0x000fe200078efcff */
[----:B------:R-:W-:Y:S01]  /*10e0*/  IMAD R95, R95, -0x2, R6 ;  /* 0xfffffffe5f5f7824 */ /* 0x000fe200078e0206 */
[----:B------:R-:W-:Y:S01]  /*10f0*/  SHF.L.U32 R94, R9, R94, RZ ;  /* 0x0000005e095e7219 */ /* 0x000fe200000006ff */
[----:B------:R-:W-:Y:S01]  /*1100*/  IMAD.SHL.U32 R96, R3, 0x2, RZ ;  /* 0x0000000203607824 */ /* 0x000fe200078e00ff */
[----:B------:R-:W-:Y:S01]  /*1110*/  LOP3.LUT R116, R18, 0x1, RZ, 0xfc, !PT ;  /* 0x0000000112747812 */ /* 0x000fe200078efcff */
[----:B------:R-:W-:Y:S01]  /*1120*/  VIADD R100, R5, UR4 ;  /* 0x0000000405647c36 */ /* 0x000fe20008000000 */
[C-C-:B0-----:R-:W-:Y:S01]  /*1130*/  SHF.L.U64.HI R92, R90.reuse, 0x7, R91.reuse ;  /* 0x000000075a5c7819 */ /* 0x141fe2000001025b */
[----:B------:R-:W-:Y:S01]  /*1140*/  IMAD.MOV.U32 R23, RZ, RZ, RZ ;  /* 0x000000ffff177224 */ /* 0x000fe200078e00ff */
[C---:B------:R-:W-:Y:S01]  /*1150*/  SHF.L.U64.HI R93, R90.reuse, 0x3, R91 ;  /* 0x000000035a5d7819 */ /* 0x040fe2000001025b */
[C---:B------:R-:W-:Y:S01]  /*1160*/  IMAD.SHL.U32 R91, R90.reuse, 0x80, RZ ;  /* 0x000000805a5b7824 */ /* 0x040fe200078e00ff */
[----:B------:R-:W-:Y:S01]  /*1170*/  SHF.R.U32.HI R97, RZ, 0x7, R97 ;  /* 0x00000007ff617819 */ /* 0x000fe20000011661 */
[----:B------:R-:W-:Y:S01]  /*1180*/  IMAD.SHL.U32 R90, R90, 0x8, RZ ;  /* 0x000000085a5a7824 */ /* 0x000fe200078e00ff */
[----:B------:R-:W-:Y:S01]  /*1190*/  LOP3.LUT R99, RZ, R7, RZ, 0x33, !PT ;  /* 0x00000007ff637212 */ /* 0x000fe200078e33ff */
[----:B------:R-:W-:Y:S01]  /*11a0*/  UIADD3 UR42, UR41, -UR42, URZ ;  /* 0x8000002a292a7290 */ /* 0x000fe2000fffe03f */
[----:B-1----:R-:W-:Y:S01]  /*11b0*/  VIADD R98, R98, 0xffffffff ;  /* 0xffffffff62627836 */ /* 0x002fe20000000000 */
[----:B------:R-:W-:Y:S01]  /*11c0*/  UMOV UR36, URZ ;  /* 0x0000003f00247c82 */ /* 0x000fe20008000000 */
[----:B------:R-:W-:-:S09]  /*11d0*/  UMOV UR40, URZ ;  /* 0x0000003f00287c82 */ /* 0x000fd20008000000 */
.L_x_156:
[----:B0-----:R-:W0:Y:S01]  /*11e0*/  SHFL.IDX PT, R0, R97, RZ, 0x1f ;  /* 0x00001fff61007589 */ /* 0x001e2200000e0000 */
[----:B-1----:R-:W1:Y:S01]  /*11f0*/  S2UR UR7, SR_CgaCtaId ;  /* 0x00000000000779c3 */ /* 0x002e620000008800 */
[----:B------:R-:W-:Y:S01]  /*1200*/  UMOV UR6, 0x400 ;  /* 0x0000040000067882 */ /* 0x000fe20000000000 */
[----:B0-----:R-:W-:Y:S01]  /*1210*/  R2UR UR4, R0 ;  /* 0x00000000000472ca */ /* 0x001fe200000e0000 */
[----:B-1----:R-:W-:-:S12]  /*1220*/  ULEA UR46, UR7, UR6, 0x18 ;  /* 0x00000006072e7291 */ /* 0x002fd8000f8ec03f */
[----:B------:R-:W-:-:S04]  /*1230*/  ULEA.HI UR5, UR4, UR4, URZ, 0x1 ;  /* 0x0000000404057291 */ /* 0x000fc8000f8f083f */
[----:B------:R-:W-:-:S04]  /*1240*/  ULOP3.LUT UR5, UR5, 0x7fffe, URZ, 0xc0, !UPT ;  /* 0x0007fffe05057892 */ /* 0x000fc8000f8ec03f */
[----:B------:R-:W-:-:S03]  /*1250*/  UIADD3 UR5, UR4, -UR5, URZ ;  /* 0x8000000504057290 */ /* 0x000fc6000fffe03f */
[----:B------:R-:W-:Y:S01]  /*1260*/  ULDC UR4, c[0x0][0x28c] ;  /* 0x0000a30000047ab9 */ /* 0x000fe20000000800 */
[----:B------:R-:W-:Y:S01]  /*1270*/  ULEA UR5, UR5, UR46, 0xd ;  /* 0x0000002e05057291 */ /* 0x000fe2000f8e683f */
[----:B------:R-:W-:-:S03]  /*1280*/  ISETP.LT.AND P0, PT, RZ, UR4, PT ;  /* 0x00000004ff007c0c */ /* 0x000fc6000bf01270 */
[----:B------:R-:W-:-:S04]  /*1290*/  UIADD3 UR5, UR5, 0x100, URZ ;  /* 0x0000010005057890 */ /* 0x000fc8000fffe03f */
[----:B------:R-:W-:-:S04]  /*12a0*/  USHF.R.U32.HI UR5, URZ, 0x4, UR5 ;  /* 0x000000043f057899 */ /* 0x000fc80008011605 */
[----:B------:R-:W-:-:S04]  /*12b0*/  ULOP3.LUT UR5, UR5, 0x3fff, URZ, 0xc0, !UPT ;  /* 0x00003fff05057892 */ /* 0x000fc8000f8ec03f */
[----:B------:R-:W-:Y:S01]  /*12c0*/  ULOP3.LUT UR43, UR5, 0x10000, URZ, 0xfc, !UPT ;  /* 0x00010000052b7892 */ /* 0x000fe2000f8efc3f */
[----:B--234-:R-:W-:Y:S11]  /*12d0*/  @P0 BRA `(.L_x_13) ;  /* 0x0000000000400947 */ /* 0x01cff60003800000 */
[----:B------:R-:W-:Y:S01]  /*12e0*/  MOV R0, 0x0 ;  /* 0x0000000000007802 */ /* 0x000fe20000000f00 */
[----:B------:R-:W-:Y:S01]  /*12f0*/  ULDC.64 UR4, c[0x4][0x68] ;  /* 0x01001a0000047ab9 */ /* 0x000fe20000000a00 */
[----:B------:R-:W-:Y:S01]  /*1300*/  ULDC.64 UR6, c[0x4][0x8] ;  /* 0x0100020000067ab9 */ /* 0x000fe20000000a00 */
[----:B------:R-:W-:Y:S01]  /*1310*/  IMAD.U32 R4, RZ, RZ, UR4 ;  /* 0x00000004ff047e24 */ /* 0x000fe2000f8e00ff */
[----:B------:R0:W1:Y:S01]  /*1320*/  LDC.64 R14, c[0x4][R0] ;  /* 0x01000000000e7b82 */ /* 0x0000620000000a00 */
[----:B------:R-:W-:Y:S01]  /*1330*/  IMAD.U32 R5, RZ, RZ, UR5 ;  /* 0x00000005ff057e24 */ /* 0x000fe2000f8e00ff */
[----:B------:R-:W-:Y:S01]  /*1340*/  ULDC.64 UR4, c[0x4][0x70] ;  /* 0x01001c0000047ab9 */ /* 0x000fe20000000a00 */
[----:B------:R-:W-:Y:S02]  /*1350*/  IMAD.U32 R10, RZ, RZ, UR6 ;  /* 0x00000006ff0a7e24 */ /* 0x000fe4000f8e00ff */
[----:B------:R-:W-:Y:S02]  /*1360*/  IMAD.U32 R6, RZ, RZ, UR4 ;  /* 0x00000004ff067e24 */ /* 0x000fe4000f8e00ff */
[----:B------:R-:W-:-:S02]  /*1370*/  IMAD.U32 R7, RZ, RZ, UR5 ;  /* 0x00000005ff077e24 */ /* 0x000fc4000f8e00ff */
[----:B------:R-:W-:Y:S02]  /*1380*/  IMAD.U32 R11, RZ, RZ, UR7 ;  /* 0x00000007ff0b7e24 */ /* 0x000fe4000f8e00ff */
[----:B------:R-:W-:Y:S02]  /*1390*/  IMAD.MOV.U32 R8, RZ, RZ, 0x1e1 ;  /* 0x000001e1ff087424 */ /* 0x000fe400078e00ff */
[----:B------:R-:W-:Y:S02]  /*13a0*/  IMAD.MOV.U32 R12, RZ, RZ, 0x1 ;  /* 0x00000001ff0c7424 */ /* 0x000fe400078e00ff */
[----:B0-----:R-:W-:-:S07]  /*13b0*/  IMAD.MOV.U32 R13, RZ, RZ, RZ ;  /* 0x000000ffff0d7224 */ /* 0x001fce00078e00ff */
[----:B------:R-:W-:-:S07]  /*13c0*/  LEPC R20, `(.L_x_13) ;  /* 0x000000001014794e */ /* 0x000fce0000000000 */
[----:B-1---5:R-:W-:Y:S05]  /*13d0*/  CALL.ABS.NOINC R14 ;  /* 0x000000000e007343 */ /* 0x022fea0003c00000 */
.L_x_13:
[----:B------:R-:W-:-:S13]  /*13e0*/  ISETP.NE.AND P0, PT, R116, 0x3, PT ;  /* 0x000000037400780c */ /* 0x000fda0003f05270 */
[----:B------:R-:W-:Y:S05]  /*13f0*/  @!P0 BRA `(.L_x_14) ;  /* 0x0000000000048947 */ /* 0x000fea0003800000 */
[----:B------:R-:W-:Y:S01]  /*1400*/  BPT.TRAP 0x1 ;  /* 0x000000040000795c */ /* 0x000fe20000300000 */
.L_x_14:
[----:B------:R-:W-:Y:S02]  /*1410*/  IMAD.U32 R3, RZ, RZ, UR40 ;  /* 0x00000028ff037e24 */ /* 0x000fe4000f8e00ff */
[----:B------:R-:W-:-:S03]  /*1420*/  IMAD.U32 R0, RZ, RZ, UR36 ;  /* 0x00000024ff007e24 */ /* 0x000fc6000f8e00ff */
[----:B------:R-:W-:Y:S02]  /*1430*/  LEA R3, R3, UR46, 0x3 ;  /* 0x0000002e03037c11 */ /* 0x000fe4000f8e18ff */
[----:B------:R-:W-:-:S04]  /*1440*/  SHF.L.U32 R0, R0, 0x1f, RZ ;  /* 0x0000001f00007819 */ /* 0x000fc800000006ff */
[----:B------:R0:W1:Y:S01]  /*1450*/  SYNCS.PHASECHK.TRANS64.TRYWAIT P1, [R3+URZ], R0 ;  /* 0x00000000030075a7 */ /* 0x000062000802017f */
[----:B------:R-:W-:Y:S05]  /*1460*/  @!P0 BRA `(.L_x_15) ;  /* 0x0000000000048947 */ /* 0x000fea0003800000 */
[----:B------:R-:W-:Y:S01]  /*1470*/  BPT.TRAP 0x1 ;  /* 0x000000040000795c */ /* 0x000fe20000300000 */
.L_x_15:
[----:B------:R-:W-:-:S05]  /*1480*/  IMAD.U32 R4, RZ, RZ, UR42 ;  /* 0x0000002aff047e24 */ /* 0x000fca000f8e00ff */
[----:B------:R-:W-:Y:S01]  /*1490*/  ISETP.GE.AND P2, PT, R4, 0x1, PT ;  /* 0x000000010400780c */ /* 0x000fe20003f46270 */
[----:B-1----:R-:W-:-:S12]  /*14a0*/  @P1 BRA `(.L_x_16) ;  /* 0x0000000000081947 */ /* 0x002fd80003800000 */
[----:B------:R-:W1:Y:S02]  /*14b0*/  SYNCS.PHASECHK.TRANS64.TRYWAIT P1, [R3+URZ], R0 ;  /* 0x00000000030075a7 */ /* 0x000e64000802017f */
[----:B-1----:R-:W-:Y:S05]  /*14c0*/  @!P1 BRA `(.L_x_17) ;  /* 0x0000008400a49947 */ /* 0x002fea0003800000 */
.L_x_16:
[----:B------:R-:W-:Y:S05]  /*14d0*/  WARPSYNC.ALL ;  /* 0x0000000000007948 */ /* 0x000fea0003800000 */
[----:B------:R-:W-:Y:S01]  /*14e0*/  UIADD3 UR4, UR46, 0x60100, URZ ;  /* 0x000601002e047890 */ /* 0x000fe2000fffe03f */
[----:B------:R-:W-:Y:S01]  /*14f0*/  WARPGROUP.ARRIVE ;  /* 0x00000000000079c5 */ /* 0x000fe20000000000 */
[----:B------:R-:W-:Y:S02]  /*1500*/  ULEA UR6, UR40, UR43, 0xd ;  /* 0x0000002b28067291 */ /* 0x000fe4000f8e683f */
[----:B------:R-:W-:Y:S01]  /*1510*/  USHF.R.U32.HI UR4, URZ, 0x4, UR4 ;  /* 0x000000043f047899 */ /* 0x000fe20008011604 */
[----:B------:R-:W-:Y:S01]  /*1520*/  UMOV UR13, 0x40000040 ;  /* 0x40000040000d7882 */ /* 0x000fe20000000000 */
[----:B------:R-:W-:-:S02]  /*1530*/  UMOV UR15, 0x40000040 ;  /* 0x40000040000f7882 */ /* 0x000fc40000000000 */
[----:B------:R-:W-:Y:S01]  /*1540*/  ULOP3.LUT UR4, UR4, 0x3fff, URZ, 0xc0, !UPT ;  /* 0x00003fff04047892 */ /* 0x000fe2000f8ec03f */
[----:B------:R-:W-:Y:S01]  /*1550*/  UMOV UR12, UR6 ;  /* 0x00000006000c7c82 */ /* 0x000fe20008000000 */
[----:B------:R-:W-:Y:S02]  /*1560*/  UIADD3 UR5, UR6, 0x400, URZ ;  /* 0x0000040006057890 */ /* 0x000fe4000fffe03f */
[----:B------:R-:W-:Y:S02]  /*1570*/  ULOP3.LUT UR8, UR4, 0x10000, URZ, 0xfc, !UPT ;  /* 0x0001000004087892 */ /* 0x000fe4000f8efc3f */
[----:B------:R-:W-:Y:S02]  /*1580*/  UIADD3 UR7, UR6, 0x1806, URZ ;  /* 0x0000180606077890 */ /* 0x000fe4000fffe03f */
[----:B------:R-:W-:Y:S02]  /*1590*/  ULEA UR4, UR40, UR8, 0xb ;  /* 0x0000000828047291 */ /* 0x000fe4000f8e583f */
[----:B------:R-:W-:-:S02]  /*15a0*/  UIADD3 UR10, UR6, 0x1c06, URZ ;  /* 0x00001c06060a7890 */ /* 0x000fc4000fffe03f */
[----:B------:R-:W-:-:S03]  /*15b0*/  UIADD3 UR9, UR4, 0x606, URZ ;  /* 0x0000060604097890 */ /* 0x000fc6000fffe03f */
[----:B------:R-:W-:Y:S02]  /*15c0*/  UMOV UR14, UR4 ;  /* 0x00000004000e7c82 */ /* 0x000fe40008000000 */
[----:B------:R-:W-:Y:S01]  /*15d0*/  HGMMA.64x64x8.F32.TF32 R56, gdesc[UR12], RZ, !UPT, gsb0 ;  /* 0x04e000000c3879f0 */ /* 0x000fe2000c0028ff */
[----:B------:R-:W-:Y:S01]  /*15e0*/  UMOV UR12, UR5 ;  /* 0x00000005000c7c82 */ /* 0x000fe20008000000 */
[----:B------:R-:W-:Y:S01]  /*15f0*/  UMOV UR13, 0x40000040 ;  /* 0x40000040000d7882 */ /* 0x000fe20000000000 */
[----:B------:R-:W-:Y:S01]  /*1600*/  UIADD3 UR5, UR6, 0x402, URZ ;  /* 0x0000040206057890 */ /* 0x000fe2000fffe03f */
[----:B------:R-:W-:Y:S02]  /*1610*/  WARPGROUP.DEPBAR.LE gsb0, 0x0 ;  /* 0x00008000000079c5 */ /* 0x000fe40000010000 */
[----:B------:R-:W-:-:S06]  /*1620*/  WARPGROUP.ARRIVE ;  /* 0x00000000000079c5 */ /* 0x000fcc0000000000 */
[----:B------:R-:W-:Y:S01]  /*1630*/  HGMMA.64x64x8.F32.TF32 R24, gdesc[UR12], RZ, !UPT, gsb0 ;  /* 0x04e000000c1879f0 */ /* 0x000fe2000c0028ff */
[----:B------:R-:W-:Y:S02]  /*1640*/  UIADD3 UR12, UR6, 0x2, URZ ;  /* 0x00000002060c7890 */ /* 0x000fe4000fffe03f */
[----:B------:R-:W-:Y:S01]  /*1650*/  UIADD3 UR14, UR4, 0x2, URZ ;  /* 0x00000002040e7890 */ /* 0x000fe2000fffe03f */
[----:B------:R-:W-:Y:S01]  /*1660*/  UMOV UR13, 0x40000040 ;  /* 0x40000040000d7882 */ /* 0x000fe20000000000 */
[----:B------:R-:W-:Y:S01]  /*1670*/  UMOV UR15, 0x40000040 ;  /* 0x40000040000f7882 */ /* 0x000fe20000000000 */
[----:B------:R-:W-:Y:S02]  /*1680*/  WARPGROUP.DEPBAR.LE gsb0, 0x0 ;  /* 0x00008000000079c5 */ /* 0x000fe40000010000 */
[----:B------:R-:W-:-:S06]  /*1690*/  WARPGROUP.ARRIVE ;  /* 0x00000000000079c5 */ /* 0x000fcc0000000000 */
[----:B------:R-:W-:Y:S01]  /*16a0*/  HGMMA.64x64x8.F32.TF32 R56, gdesc[UR12], R56, gsb0 ;  /* 0x04e000000c3879f0 */ /* 0x000fe20008002838 */
[----:B------:R-:W-:Y:S01]  /*16b0*/  UMOV UR12, UR5 ;  /* 0x00000005000c7c82 */ /* 0x000fe20008000000 */
[----:B------:R-:W-:Y:S01]  /*16c0*/  UMOV UR13, 0x40000040 ;  /* 0x40000040000d7882 */ /* 0x000fe20000000000 */
[----:B------:R-:W-:Y:S01]  /*16d0*/  UIADD3 UR5, UR6, 0x404, URZ ;  /* 0x0000040406057890 */ /* 0x000fe2000fffe03f */
[----:B------:R-:W-:Y:S02]  /*16e0*/  WARPGROUP.DEPBAR.LE gsb0, 0x0 ;  /* 0x00008000000079c5 */ /* 0x000fe40000010000 */
[----:B------:R-:W-:-:S06]  /*16f0*/  WARPGROUP.ARRIVE ;  /* 0x00000000000079c5 */ /* 0x000fcc0000000000 */
[----:B------:R-:W-:Y:S01]  /*1700*/  HGMMA.64x64x8.F32.TF32 R24, gdesc[UR12], R24, gsb0 ;  /* 0x04e000000c1879f0 */ /* 0x000fe20008002818 */
        /* <DEDUP_REMOVED lines=160> */
[----:B------:R-:W-:Y:S01]  /*2110*/  UMOV UR4, UR7 ;  /* 0x0000000700047c82 */ /* 0x000fe20008000000 */
[----:B------:R-:W-:Y:S01]  /*2120*/  UMOV UR6, UR9 ;  /* 0x0000000900067c82 */ /* 0x000fe20008000000 */
[----:B------:R-:W-:Y:S01]  /*2130*/  UMOV UR7, 0x40000040 ;  /* 0x4000004000077882 */ /* 0x000fe20000000000 */
[----:B------:R-:W-:Y:S02]  /*2140*/  WARPGROUP.DEPBAR.LE gsb0, 0x0 ;  /* 0x00008000000079c5 */ /* 0x000fe40000010000 */
[----:B------:R-:W-:-:S06]  /*2150*/  WARPGROUP.ARRIVE ;  /* 0x00000000000079c5 */ /* 0x000fcc0000000000 */
[----:B------:R-:W-:Y:S01]  /*2160*/  HGMMA.64x64x8.F32.TF32 R56, gdesc[UR12], R56, gsb0 ;  /* 0x04e000000c3879f0 */ /* 0x000fe20008002838 */
[----:B------:R-:W-:Y:S01]  /*2170*/  UMOV UR12, UR5 ;  /* 0x00000005000c7c82 */ /* 0x000fe20008000000 */
[----:B------:R-:W-:Y:S01]  /*2180*/  UMOV UR13, 0x40000040 ;  /* 0x40000040000d7882 */ /* 0x000fe20000000000 */
[----:B------:R-:W-:Y:S01]  /*2190*/  UMOV UR5, 0x40000040 ;  /* 0x4000004000057882 */ /* 0x000fe20000000000 */
[----:B------:R-:W-:Y:S02]  /*21a0*/  WARPGROUP.DEPBAR.LE gsb0, 0x0 ;  /* 0x00008000000079c5 */ /* 0x000fe40000010000 */
[----:B------:R-:W-:-:S06]  /*21b0*/  WARPGROUP.ARRIVE ;  /* 0x00000000000079c5 */ /* 0x000fcc0000000000 */
[----:B------:R-:W-:Y:S03]  /*21c0*/  HGMMA.64x64x8.F32.TF32 R24, gdesc[UR12], R24, gsb0 ;  /* 0x04e000000c1879f0 */ /* 0x000fe60008002818 */
[----:B------:R-:W-:Y:S02]  /*21d0*/  WARPGROUP.DEPBAR.LE gsb0, 0x0 ;  /* 0x00008000000079c5 */ /* 0x000fe40000010000 */
[----:B------:R-:W-:-:S06]  /*21e0*/  WARPGROUP.ARRIVE ;  /* 0x00000000000079c5 */ /* 0x000fcc0000000000 */
[----:B------:R-:W-:Y:S01]  /*21f0*/  HGMMA.64x64x8.F32.TF32 R56, gdesc[UR4], R56, gsb0 ;  /* 0x04e00000043879f0 */ /* 0x000fe20008002838 */
[----:B------:R-:W-:Y:S01]  /*2200*/  UMOV UR4, UR10 ;  /* 0x0000000a00047c82 */ /* 0x000fe20008000000 */
[----:B------:R-:W-:Y:S01]  /*2210*/  UMOV UR5, 0x40000040 ;  /* 0x4000004000057882 */ /* 0x000fe20000000000 */
[----:B------:R-:W-:Y:S02]  /*2220*/  WARPGROUP.DEPBAR.LE gsb0, 0x0 ;  /* 0x00008000000079c5 */ /* 0x000fe40000010000 */
[----:B------:R-:W-:-:S06]  /*2230*/  WARPGROUP.ARRIVE ;  /* 0x00000000000079c5 */ /* 0x000fcc0000000000 */
[----:B------:R-:W-:Y:S03]  /*2240*/  HGMMA.64x64x8.F32.TF32 R24, gdesc[UR4], R24, gsb0 ;  /* 0x04e00000041879f0 */ /* 0x000fe60008002818 */
[----:B------:R-:W-:Y:S02]  /*2250*/  WARPGROUP.DEPBAR.LE gsb0, 0x0 ;  /* 0x00008000000079c5 */ /* 0x000fe40000010000 */
[----:B------:R-:W-:Y:S05]  /*2260*/  @!P2 BRA `(.L_x_18) ;  /* 0x0000000c00eca947 */ /* 0x000fea0003800000 */
[----:B------:R-:W-:Y:S01]  /*2270*/  UIADD3 UR9, UR40, 0x1, URZ ;  /* 0x0000000128097890 */ /* 0x000fe2000fffe03f */
[----:B01----:R-:W-:Y:S01]  /*2280*/  IMAD.U32 R0, RZ, RZ, UR42 ;  /* 0x0000002aff007e24 */ /* 0x003fe2000f8e00ff */
[----:B------:R-:W-:Y:S02]  /*2290*/  UMOV UR10, UR40 ;  /* 0x00000028000a7c82 */ /* 0x000fe40008000000 */
[----:B------:R-:W-:-:S04]  /*22a0*/  UISETP.NE.AND UP0, UPT, UR9, 0x3, UPT ;  /* 0x000000030900788c */ /* 0x000fc8000bf05270 */
[----:B------:R-:W-:Y:S02]  /*22b0*/  USEL UR4, URZ, 0x1, UP0 ;  /* 0x000000013f047887 */ /* 0x000fe40008000000 */
[----:B------:R-:W-:Y:S02]  /*22c0*/  USEL UR9, UR9, URZ, UP0 ;  /* 0x0000003f09097287 */ /* 0x000fe40008000000 */
[----:B------:R-:W-:-:S06]  /*22d0*/  ULOP3.LUT UR4, UR36, UR4, URZ, 0x3c, !UPT ;  /* 0x0000000424047292 */ /* 0x000fcc000f8e3c3f */
[----:B------:R-:W-:-:S07]  /*22e0*/  IMAD.U32 R5, RZ, RZ, UR4 ;  /* 0x00000004ff057e24 */ /* 0x000fce000f8e00ff */
.L_x_25:
[----:B01----:R-:W-:Y:S05]  /*22f0*/  @!P0 BRA `(.L_x_19) ;  /* 0x0000000000048947 */ /* 0x003fea0003800000 */
[----:B------:R-:W-:Y:S01]  /*2300*/  BPT.TRAP 0x1 ;  /* 0x000000040000795c */ /* 0x000fe20000300000 */
.L_x_19:
[----:B------:R-:W0:Y:S01]  /*2310*/  S2UR UR4, SR_CgaCtaId ;  /* 0x00000000000479c3 */ /* 0x000e220000008800 */
[----:B------:R-:W-:Y:S01]  /*2320*/  UMOV UR11, 0x400 ;  /* 0x00000400000b7882 */ /* 0x000fe20000000000 */
[----:B------:R-:W-:Y:S01]  /*2330*/  SHF.L.U32 R3, R5, 0x1f, RZ ;  /* 0x0000001f05037819 */ /* 0x000fe200000006ff */
[----:B0-----:R-:W-:-:S04]  /*2340*/  ULEA UR11, UR4, UR11, 0x18 ;  /* 0x0000000b040b7291 */ /* 0x001fc8000f8ec03f */
[----:B------:R-:W-:-:S09]  /*2350*/  ULEA UR4, UR9, UR11, 0x3 ;  /* 0x0000000b09047291 */ /* 0x000fd2000f8e183f */
[----:B------:R0:W1:Y:S01]  /*2360*/  SYNCS.PHASECHK.TRANS64.TRYWAIT P1, [UR4], R3 ;  /* 0x00000003ff0075a7 */ /* 0x0000620008020144 */
[----:B------:R-:W-:Y:S05]  /*2370*/  @!P0 BRA `(.L_x_20) ;  /* 0x0000000000048947 */ /* 0x000fea0003800000 */
[----:B------:R-:W-:Y:S01]  /*2380*/  BPT.TRAP 0x1 ;  /* 0x000000040000795c */ /* 0x000fe20000300000 */
.L_x_20:
[----:B-1----:R-:W-:Y:S05]  /*2390*/  @P1 BRA `(.L_x_21) ;  /* 0x0000000000081947 */ /* 0x002fea0003800000 */
[----:B------:R-:W1:Y:S02]  /*23a0*/  SYNCS.PHASECHK.TRANS64.TRYWAIT P1, [UR4], R3 ;  /* 0x00000003ff0075a7 */ /* 0x000e640008020144 */
[----:B-1----:R-:W-:Y:S05]  /*23b0*/  @!P1 BRA `(.L_x_22) ;  /* 0x0000007400fc9947 */ /* 0x002fea0003800000 */
.L_x_21:
[----:B------:R-:W-:Y:S01]  /*23c0*/  ULEA UR13, UR9, UR8, 0xb ;  /* 0x00000008090d7291 */ /* 0x000fe2000f8e583f */
[----:B------:R-:W-:Y:S01]  /*23d0*/  WARPGROUP.ARRIVE ;  /* 0x00000000000079c5 */ /* 0x000fe20000000000 */
[----:B------:R-:W-:Y:S01]  /*23e0*/  ULEA UR12, UR9, UR43, 0xd ;  /* 0x0000002b090c7291 */ /* 0x000fe2000f8e683f */
[----:B------:R-:W-:Y:S01]  /*23f0*/  UMOV UR7, 0x40000040 ;  /* 0x4000004000077882 */ /* 0x000fe20000000000 */
[----:B------:R-:W-:Y:S02]  /*2400*/  UMOV UR5, 0x40000040 ;  /* 0x4000004000057882 */ /* 0x000fe40000000000 */
[----:B------:R-:W-:Y:S01]  /*2410*/  UIADD3 UR14, UR12, 0x400, URZ ;  /* 0x000004000c0e7890 */ /* 0x000fe2000fffe03f */
[----:B------:R-:W-:Y:S02]  /*2420*/  UMOV UR6, UR13 ;  /* 0x0000000d00067c82 */ /* 0x000fe40008000000 */
[----:B------:R-:W-:Y:S02]  /*2430*/  UMOV UR4, UR12 ;  /* 0x0000000c00047c82 */ /* 0x000fe40008000000 */
[----:B------:R-:W-:Y:S01]  /*2440*/  HGMMA.64x64x8.F32.TF32 R56, gdesc[UR4], R56, gsb0 ;  /* 0x04e00000043879f0 */ /* 0x000fe20008002838 */
[----:B------:R-:W-:Y:S01]  /*2450*/  UMOV UR5, 0x40000040 ;  /* 0x4000004000057882 */ /* 0x000fe20000000000 */
[----:B------:R-:W-:Y:S01]  /*2460*/  UMOV UR4, UR14 ;  /* 0x0000000e00047c82 */ /* 0x000fe20008000000 */
[----:B------:R-:W-:Y:S01]  /*2470*/  UIADD3 UR14, UR12, 0x402, URZ ;  /* 0x000004020c0e7890 */ /* 0x000fe2000fffe03f */
[----:B------:R-:W-:-:S02]  /*2480*/  WARPGROUP.DEPBAR.LE gsb0, 0x0 ;  /* 0x00008000000079c5 */ /* 0x000fc40000010000 */
        /* <DEDUP_REMOVED lines=180> */
[----:B------:R-:W-:Y:S02]  /*2fd0*/  WARPGROUP.DEPBAR.LE gsb0, 0x0 ;  /* 0x00008000000079c5 */ /* 0x000fe40000010000 */
[----:B------:R-:W-:-:S06]  /*2fe0*/  WARPGROUP.ARRIVE ;  /* 0x00000000000079c5 */ /* 0x000fcc0000000000 */
[----:B------:R-:W-:Y:S01]  /*2ff0*/  HGMMA.64x64x8.F32.TF32 R24, gdesc[UR4], R24, gsb0 ;  /* 0x04e00000041879f0 */ /* 0x000fe20008002818 */
[----:B------:R-:W-:Y:S02]  /*3000*/  UIADD3 UR6, UR13, 0x606, URZ ;  /* 0x000006060d067890 */ /* 0x000fe4000fffe03f */
[----:B------:R-:W-:Y:S01]  /*3010*/  UIADD3 UR4, UR12, 0x1806, URZ ;  /* 0x000018060c047890 */ /* 0x000fe2000fffe03f */
[----:B------:R-:W-:Y:S01]  /*3020*/  UMOV UR7, 0x40000040 ;  /* 0x4000004000077882 */ /* 0x000fe20000000000 */
[----:B------:R-:W-:Y:S01]  /*3030*/  UMOV UR5, 0x40000040 ;  /* 0x4000004000057882 */ /* 0x000fe20000000000 */
[----:B------:R-:W-:Y:S01]  /*3040*/  UIADD3 UR12, UR12, 0x1c06, URZ ;  /* 0x00001c060c0c7890 */ /* 0x000fe2000fffe03f */
        /* <DEDUP_REMOVED lines=10> */
[----:B------:R-:W-:Y:S01]  /*30f0*/  BPT.TRAP 0x1 ;  /* 0x000000040000795c */ /* 0x000fe20000300000 */
.L_x_23:
[----:B------:R-:W-:Y:S01]  /*3100*/  ULEA UR11, UR10, UR11, 0x3 ;  /* 0x0000000b0a0b7291 */ /* 0x000fe2000f8e183f */
[----:B------:R-:W-:-:S03]  /*3110*/  ISETP.GT.U32.AND P1, PT, R18, 0x1, PT ;  /* 0x000000011200780c */ /* 0x000fc60003f24070 */
[----:B------:R-:W-:-:S04]  /*3120*/  UIADD3 UR11, UR11, 0x18, URZ ;  /* 0x000000180b0b7890 */ /* 0x000fc8000fffe03f */
[----:B------:R-:W-:-:S09]  /*3130*/  UPRMT UR11, URZ, 0x654, UR11 ;  /* 0x000006543f0b7896 */ /* 0x000fd2000800000b */
[----:B------:R-:W-:Y:S01]  /*3140*/  SYNCS.ARRIVE.TRANS64.RED.A1T0 RZ, [UR11], RZ ;  /* 0x000000ffffff79a7 */ /* 0x000fe2000810040b */
[----:B------:R-:W-:Y:S05]  /*3150*/  @P1 BRA `(.L_x_24) ;  /* 0x0000000000041947 */ /* 0x000fea0003800000 */
[----:B------:R-:W-:Y:S01]  /*3160*/  BPT.TRAP 0x1 ;  /* 0x000000040000795c */ /* 0x000fe20000300000 */
.L_x_24:
[----:B------:R-:W-:Y:S01]  /*3170*/  UIADD3 UR9, UR9, 0x1, URZ ;  /* 0x0000000109097890 */ /* 0x000fe2000fffe03f */
[C---:B------:R-:W-:Y:S01]  /*3180*/  ISETP.GT.AND P1, PT, R0.reuse, 0x1, PT ;  /* 0x000000010000780c */ /* 0x040fe20003f24270 */
[----:B------:R-:W-:Y:S01]  /*3190*/  UIADD3 UR10, UR10, 0x1, URZ ;  /* 0x000000010a0a7890 */ /* 0x000fe2000fffe03f */
[----:B------:R-:W-:Y:S01]  /*31a0*/  VIADD R0, R0, 0xffffffff ;  /* 0xffffffff00007836 */ /* 0x000fe20000000000 */
[----:B------:R-:W-:Y:S02]  /*31b0*/  UISETP.NE.AND UP0, UPT, UR9, 0x3, UPT ;  /* 0x000000030900788c */ /* 0x000fe4000bf05270 */
[----:B------:R-:W-:Y:S02]  /*31c0*/  UISETP.NE.AND UP1, UPT, UR10, 0x3, UPT ;  /* 0x000000030a00788c */ /* 0x000fe4000bf25270 */
[----:B------:R-:W-:Y:S02]  /*31d0*/  USEL UR4, URZ, 0x1, UP0 ;  /* 0x000000013f047887 */ /* 0x000fe40008000000 */
[----:B------:R-:W-:-:S02]  /*31e0*/  USEL UR9, UR9, URZ, UP0 ;  /* 0x0000003f09097287 */ /* 0x000fc40008000000 */
[----:B------:R-:W-:Y:S02]  /*31f0*/  USEL UR10, UR10, URZ, UP1 ;  /* 0x0000003f0a0a7287 */ /* 0x000fe40008800000 */
[----:B------:R-:W-:Y:S01]  /*3200*/  LOP3.LUT R5, R5, UR4, RZ, 0x3c, !PT ;  /* 0x0000000405057c12 */ /* 0x000fe2000f8e3cff */
[----:B------:R-:W-:Y:S09]  /*3210*/  @P1 BRA `(.L_x_25) ;  /* 0xfffffff000341947 */ /* 0x000ff2000383ffff */
.L_x_18:
[----:B01----:R-:W0:Y:S02]  /*3220*/  LDC R0, c[0x0][0x28c] ;  /* 0x0000a300ff007b82 */ /* 0x003e240000000800 */
[----:B0-----:R-:W-:-:S13]  /*3230*/  ISETP.GE.AND P1, PT, R0, 0x1, PT ;  /* 0x000000010000780c */ /* 0x001fda0003f26270 */
[----:B------:R-:W-:Y:S05]  /*3240*/  @!P1 BRA `(.L_x_26) ;  /* 0x0000000000409947 */ /* 0x000fea0003800000 */
[----:B------:R-:W-:Y:S05]  /*3250*/  @!P0 BRA `(.L_x_27) ;  /* 0x0000000000048947 */ /* 0x000fea0003800000 */
[----:B------:R-:W-:Y:S01]  /*3260*/  BPT.TRAP 0x1 ;  /* 0x000000040000795c */ /* 0x000fe20000300000 */
.L_x_27:
[----:B------:R-:W0:Y:S01]  /*3270*/  S2UR UR7, SR_CgaCtaId ;  /* 0x00000000000779c3 */ /* 0x000e220000008800 */
[----:B------:R-:W-:Y:S01]  /*3280*/  UIADD3 UR6, UR42, UR40, URZ ;  /* 0x000000282a067290 */ /* 0x000fe2000fffe03f */
[----:B------:R-:W-:-:S03]  /*3290*/  ISETP.GT.U32.AND P0, PT, R18, 0x1, PT ;  /* 0x000000011200780c */ /* 0x000fc60003f04070 */
[----:B------:R-:W-:-:S04]  /*32a0*/  UIMAD.WIDE.U32 UR4, UR6, -0x55555555, URZ ;  /* 0xaaaaaaab060478a5 */ /* 0x000fc8000f8e003f */
[----:B------:R-:W-:-:S03]  /*32b0*/  USHF.R.U32.HI UR4, URZ, 0x1, UR5 ;  /* 0x000000013f047899 */ /* 0x000fc60008011605 */
[----:B------:R-:W-:Y:S01]  /*32c0*/  UMOV UR5, 0x400 ;  /* 0x0000040000057882 */ /* 0x000fe20000000000 */
[----:B------:R-:W-:Y:S02]  /*32d0*/  UIMAD UR6, UR4, -0x3, UR6 ;  /* 0xfffffffd040678a4 */ /* 0x000fe4000f8e0206 */
[----:B0-----:R-:W-:-:S04]  /*32e0*/  ULEA UR5, UR7, UR5, 0x18 ;  /* 0x0000000507057291 */ /* 0x001fc8000f8ec03f */
[----:B------:R-:W-:-:S04]  /*32f0*/  ULEA UR6, UR6, UR5, 0x3 ;  /* 0x0000000506067291 */ /* 0x000fc8000f8e183f */
[----:B------:R-:W-:-:S04]  /*3300*/  UIADD3 UR6, UR6, 0x18, URZ ;  /* 0x0000001806067890 */ /* 0x000fc8000fffe03f */
[----:B------:R-:W-:-:S09]  /*3310*/  UPRMT UR6, URZ, 0x654, UR6 ;  /* 0x000006543f067896 */ /* 0x000fd20008000006 */
[----:B------:R-:W-:Y:S01]  /*3320*/  SYNCS.ARRIVE.TRANS64.RED.A1T0 RZ, [UR6], RZ ;  /* 0x000000ffffff79a7 */ /* 0x000fe20008100406 */
[----:B------:R-:W-:Y:S05]  /*3330*/  @P0 BRA `(.L_x_26) ;  /* 0x0000000000040947 */ /* 0x000fea0003800000 */
[----:B------:R-:W-:Y:S01]  /*3340*/  BPT.TRAP 0x1 ;  /* 0x000000040000795c */ /* 0x000fe20000300000 */
.L_x_26:
[----:B------:R-:W-:Y:S01]  /*3350*/  IMAD.SHL.U32 R101, R101, 0x40, RZ ;  /* 0x0000004065657824 */ /* 0x000fe200078e00ff */
[----:B------:R-:W-:Y:S01]  /*3360*/  UIADD3 UR40, UR41, UR40, URZ ;  /* 0x0000002829287290 */ /* 0x000fe2000fffe03f */
[----:B------:R-:W-:Y:S01]  /*3370*/  SHF.R.S32.HI R9, RZ, 0x1f, R19 ;  /* 0x0000001fff097819 */ /* 0x000fe20000011413 */
[----:B------:R-:W-:Y:S01]  /*3380*/  UISETP.GE.U32.AND UP1, UPT, UR41, 0x3, UPT ;  /* 0x000000032900788c */ /* 0x000fe2000bf26070 */
[----:B------:R-:W-:Y:S01]  /*3390*/  IMAD.SHL.U32 R3, R111, 0x100, RZ ;  /* 0x000001006f037824 */ /* 0x000fe200078e00ff */
[----:B------:R-:W-:Y:S01]  /*33a0*/  ULDC UR7, c[0x0][0x288] ;  /* 0x0000a20000077ab9 */ /* 0x000fe20000000800 */
[C---:B------:R-:W-:Y:S01]  /*33b0*/  LOP3.LUT R10, R101.reuse, 0x6, R96, 0xf8, !PT ;  /* 0x00000006650a7812 */ /* 0x040fe200078ef860 */
[----:B------:R-:W-:Y:S01]  /*33c0*/  UISETP.GT.U32.AND UP0, UPT, UR40, 0x2, UPT ;  /* 0x000000022800788c */ /* 0x000fe2000bf04070 */
[----:B------:R-:W-:Y:S01]  /*33d0*/  ISETP.GE.AND P0, PT, R101, UR7, PT ;  /* 0x0000000765007c0c */ /* 0x000fe2000bf06270 */
[----:B------:R-:W-:Y:S01]  /*33e0*/  ULDC.64 UR4, c[0x0][0x5d0] ;  /* 0x0001740000047ab9 */ /* 0x000fe20000000a00 */
[--C-:B------:R-:W-:Y:S01]  /*33f0*/  SHF.R.S32.HI R11, RZ, 0x1f, R10.reuse ;  /* 0x0000001fff0b7819 */ /* 0x100fe2000001140a */
[----:B------:R-:W-:Y:S01]  /*3400*/  ULDC UR10, c[0x0][0x284] ;  /* 0x0000a100000a7ab9 */ /* 0x000fe20000000800 */
[----:B------:R-:W-:Y:S01]  /*3410*/  IMAD R0, R9, UR4, RZ ;  /* 0x0000000409007c24 */ /* 0x000fe2000f8e02ff */
[----:B------:R-:W-:Y:S01]  /*3420*/  UISETP.LT.U32.AND UP0, UPT, UR41, 0x3, UP0 ;  /* 0x000000032900788c */ /* 0x000fe20008701070 */
[----:B------:R-:W-:Y:S01]  /*3430*/  ISETP.GE.OR P0, PT, R3, UR10, P0 ;  /* 0x0000000a03007c0c */ /* 0x000fe20008706670 */
[----:B------:R-:W-:Y:S01]  /*3440*/  IMAD.WIDE.U32 R4, R19, UR4, R10 ;  /* 0x0000000413047c25 */ /* 0x000fe2000f8e000a */
[----:B------:R-:W-:Y:S01]  /*3450*/  ULDC.64 UR8, c[0x0][0x5c8] ;  /* 0x0001720000087ab9 */ /* 0x000fe20000000a00 */
[----:B------:R-:W-:-:S02]  /*3460*/  USEL UR6, URZ, 0x1, !UP0 ;  /* 0x000000013f067887 */ /* 0x000fc4000c000000 */
[----:B------:R-:W-:Y:S01]  /*3470*/  IMAD R7, R19, UR5, R0 ;  /* 0x0000000513077c24 */ /* 0x000fe2000f8e0200 */
[----:B------:R-:W-:Y:S01]  /*3480*/  @UP1 UIMAD.WIDE.U32 UR4, UR40, -0x55555555, URZ ;  /* 0xaaaaaaab280418a5 */ /* 0x000fe2000f8e003f */
[----:B------:R-:W-:Y:S01]  /*3490*/  IMAD.WIDE R110, R111, 0x100, R22 ;  /* 0x000001006f6e7825 */ /* 0x000fe200078e0216 */
[----:B------:R-:W-:Y:S02]  /*34a0*/  ULOP3.LUT UR36, UR36, UR6, URZ, 0x3c, !UPT ;  /* 0x0000000624247292 */ /* 0x000fe4000f8e3c3f */
[----:B------:R-:W-:Y:S01]  /*34b0*/  @UP1 USHF.R.U32.HI UR4, URZ, 0x1, UR5 ;  /* 0x000000013f041899 */ /* 0x000fe20008011605 */
[----:B------:R-:W-:Y:S02]  /*34c0*/  IMAD.IADD R5, R5, 0x1, R7 ;  /* 0x0000000105057824 */ /* 0x000fe400078e0207 */
[----:B------:R-:W-:Y:S01]  /*34d0*/  IMAD R7, R111, UR8, RZ ;  /* 0x000000086f077c24 */ /* 0x000fe2000f8e02ff */
[----:B------:R-:W-:Y:S01]  /*34e0*/  @UP1 ULOP3.LUT UR36, UR36, 0x1, UR4, 0x78, !UPT ;  /* 0x0000000124241892 */ /* 0x000fe2000f8e7804 */
[----:B------:R-:W-:-:S04]  /*34f0*/  IMAD.WIDE.U32 R112, R110, UR8, R4 ;  /* 0x000000086e707c25 */ /* 0x000fc8000f8e0004 */
[----:B------:R-:W-:Y:S02]  /*3500*/  IMAD R7, R110, UR9, R7 ;  /* 0x000000096e077c24 */ /* 0x000fe4000f8e0207 */
[----:B------:R-:W-:Y:S01]  /*3510*/  IMAD.MOV.U32 R0, RZ, RZ, -0x1 ;  /* 0xffffffffff007424 */ /* 0x000fe200078e00ff */
[----:B------:R-:W-:Y:S06]  /*3520*/  @P0 BRA `(.L_x_28) ;  /* 0x00000048002c0947 */ /* 0x000fec0003800000 */
[----:B-----5:R-:W-:Y:S01]  /*3530*/  FSETP.NEU.AND P1, PT, R89, RZ, PT ;  /* 0x000000ff5900720b */ /* 0x020fe20003f2d000 */
[----:B------:R-:W-:Y:S01]  /*3540*/  IMAD.IADD R4, R95, 0x1, -R101 ;  /* 0x000000015f047824 */ /* 0x000fe200078e0a65 */
[----:B------:R-:W-:Y:S01]  /*3550*/  BSSY B0, `(.L_x_28) ;  /* 0x0000488000007945 */ /* 0x000fe20003800000 */
[----:B------:R-:W-:Y:S02]  /*3560*/  IMAD.IADD R3, R100, 0x1, -R3 ;  /* 0x0000000164037824 */ /* 0x000fe400078e0a03 */
[----:B------:R-:W-:Y:S01]  /*3570*/  IMAD.IADD R21, R113, 0x1, R7 ;  /* 0x0000000171157824 */ /* 0x000fe200078e0207 */
[----:B------:R-:W-:-:S04]  /*3580*/  ISETP.GT.AND P6, PT, R4, RZ, PT ;  /* 0x000000ff0400720c */ /* 0x000fc80003fc4270 */
[----:B------:R-:W-:-:S03]  /*3590*/  ISETP.GT.AND P0, PT, R3, RZ, P6 ;  /* 0x000000ff0300720c */ /* 0x000fc60003704270 */
[----:B------:R-:W-:Y:S10]  /*35a0*/  @!P1 BRA `(.L_x_29) ;  /* 0x0000003000949947 */ /* 0x000ff40003800000 */
[----:B------:R-:W0:Y:S01]  /*35b0*/  LDC.64 R14, c[0x0][0x5b8] ;  /* 0x00016e00ff0e7b82 */ /* 0x000e220000000a00 */
[----:B------:R-:W-:-:S07]  /*35c0*/  ULDC.64 UR4, c[0x0][0x5c0] ;  /* 0x0001700000047ab9 */ /* 0x000fce0000000a00 */
[----:B------:R-:W1:Y:S08]  /*35d0*/  LDC.64 R106, c[0x0][0x5b0] ;  /* 0x00016c00ff6a7b82 */ /* 0x000e700000000a00 */
[----:B------:R-:W2:Y:S01]  /*35e0*/  LDC.64 R12, c[0x0][0x5a8] ;  /* 0x00016a00ff0c7b82 */ /* 0x000ea20000000a00 */
[-C--:B0-----:R-:W-:Y:S02]  /*35f0*/  IMAD R6, R9, R14.reuse, RZ ;  /* 0x0000000e09067224 */ /* 0x081fe400078e02ff */
[----:B------:R-:W-:-:S04]  /*3600*/  IMAD.WIDE.U32 R102, R19, R14, R10 ;  /* 0x0000000e13667225 */ /* 0x000fc800078e000a */
[----:B------:R-:W-:Y:S02]  /*3610*/  IMAD R123, R19, R15, R6 ;  /* 0x0000000f137b7224 */ /* 0x000fe400078e0206 */
[-C--:B-1----:R-:W-:Y:S02]  /*3620*/  IMAD R5, R111, R106.reuse, RZ ;  /* 0x0000006a6f057224 */ /* 0x082fe400078e02ff */
[----:B------:R-:W-:Y:S02]  /*3630*/  IMAD.IADD R105, R103, 0x1, R123 ;  /* 0x0000000167697824 */ /* 0x000fe400078e027b */
[----:B------:R-:W-:Y:S02]  /*3640*/  IMAD.MOV.U32 R104, RZ, RZ, R102 ;  /* 0x000000ffff687224 */ /* 0x000fe400078e0066 */
[C---:B------:R-:W-:Y:S02]  /*3650*/  IMAD R101, R110.reuse, R107, R5 ;  /* 0x0000006b6e657224 */ /* 0x040fe400078e0205 */
[----:B------:R-:W-:-:S04]  /*3660*/  IMAD.WIDE.U32 R6, R110, R106, R104 ;  /* 0x0000006a6e067225 */ /* 0x000fc800078e0068 */
[----:B------:R-:W-:Y:S01]  /*3670*/  IMAD.IADD R5, R7, 0x1, R101 ;  /* 0x0000000107057824 */ /* 0x000fe200078e0265 */
[----:B--2---:R-:W-:-:S04]  /*3680*/  LEA R8, P1, R6, R12, 0x2 ;  /* 0x0000000c06087211 */ /* 0x004fc800078210ff */
[----:B------:R-:W-:-:S05]  /*3690*/  LEA.HI.X R9, R6, R13, R5, 0x2, P1 ;  /* 0x0000000d06097211 */ /* 0x000fca00008f1405 */
[----:B------:R-:W2:Y:S01]  /*36a0*/  @P0 LDG.E.LTC128B R5, desc[UR44][R8.64] ;  /* 0x0000002c08050981 */ /* 0x000ea2000c1e1920 */
[----:B------:R-:W-:Y:S01]  /*36b0*/  LEA R20, P1, R112, UR4, 0x2 ;  /* 0x0000000470147c11 */ /* 0x000fe2000f8210ff */
[-C--:B------:R-:W-:Y:S01]  /*36c0*/  IMAD.WIDE.U32 R6, R110, R106.reuse, R10 ;  /* 0x0000006a6e067225 */ /* 0x080fe200078e000a */
[----:B------:R-:W-:Y:S01]  /*36d0*/  ISETP.GT.AND P4, PT, R4, 0x1, PT ;  /* 0x000000010400780c */ /* 0x000fe20003f84270 */
[----:B------:R-:W-:Y:S01]  /*36e0*/  BSSY B1, `(.L_x_30) ;  /* 0x0000013000017945 */ /* 0x000fe20003800000 */
[----:B------:R-:W-:Y:S01]  /*36f0*/  LEA.HI.X R21, R112, UR5, R21, 0x2, P1 ;  /* 0x0000000570157c11 */ /* 0x000fe200088f1415 */
[----:B------:R-:W-:Y:S01]  /*3700*/  IMAD.IADD R7, R101, 0x1, R7 ;  /* 0x0000000165077824 */ /* 0x000fe200078e0207 */
[----:B------:R-:W-:Y:S01]  /*3710*/  ISETP.GT.AND P1, PT, R3, RZ, P4 ;  /* 0x000000ff0300720c */ /* 0x000fe20002724270 */
[C---:B------:R-:W-:Y:S01]  /*3720*/  IMAD.SHL.U32 R112, R106.reuse, 0x8, RZ ;  /* 0x000000086a707824 */ /* 0x040fe200078e00ff */
[----:B------:R-:W-:Y:S02]  /*3730*/  SHF.L.U64.HI R113, R106, 0x3, R107 ;  /* 0x000000036a717819 */ /* 0x000fe4000001026b */
[----:B------:R-:W-:Y:S01]  /*3740*/  P2R R117, PR, RZ, 0x10 ;  /* 0x00000010ff757803 */ /* 0x000fe20000000000 */
[----:B------:R-:W-:Y:S01]  /*3750*/  IMAD.WIDE.U32 R114, R110, R106, R112 ;  /* 0x0000006a6e727225 */ /* 0x000fe200078e0070 */
[----:B--2---:R-:W-:-:S05]  /*3760*/  LOP3.LUT R108, R5, 0xffffe000, RZ, 0xc0, !PT ;  /* 0xffffe000056c7812 */ /* 0x004fca00078ec0ff */
[----:B------:R-:W-:Y:S01]  /*3770*/  FMUL R15, R108, R89 ;  /* 0x000000596c0f7220 */ /* 0x000fe20000400000 */
[----:B------:R-:W-:-:S04]  /*3780*/  IMAD.WIDE.U32 R108, R19, R14, R6 ;  /* 0x0000000e136c7225 */ /* 0x000fc800078e0006 */
[----:B------:R-:W-:Y:S01]  /*3790*/  FFMA R15, R56, R88, R15 ;  /* 0x00000058380f7223 */ /* 0x000fe2000000000f */
[----:B------:R-:W-:Y:S01]  /*37a0*/  IMAD.IADD R7, R123, 0x1, R109 ;  /* 0x000000017b077824 */ /* 0x000fe200078e026d */
[----:B------:R-:W-:-:S03]  /*37b0*/  LEA R6, P2, R108, R12, 0x2 ;  /* 0x0000000c6c067211 */ /* 0x000fc600078410ff */
[----:B------:R-:W-:Y:S02]  /*37c0*/  F2FP.TF32.F32.PACK_B R15, R15 ;  /* 0x0000000fff0f723e */ /* 0x000fe400024050ff */
[----:B------:R-:W-:-:S03]  /*37d0*/  LEA.HI.X R7, R108, R13, R7, 0x2, P2 ;  /* 0x0000000d6c077211 */ /* 0x000fc600010f1407 */
[----:B------:R0:W-:Y:S01]  /*37e0*/  @P0 STG.E desc[UR44][R20.64], R15 ;  /* 0x0000000f14000986 */ /* 0x0001e2000c10192c */
[----:B------:R-:W-:Y:S05]  /*37f0*/  @!P1 BRA `(.L_x_31) ;  /* 0x0000000000049947 */ /* 0x000fea0003800000 */
[----:B------:R1:W5:Y:S02]  /*3800*/  LDG.E.LTC128B R5, desc[UR44][R6.64+0x4] ;  /* 0x0000042c06057981 */ /* 0x000364000c1e1920 */
.L_x_31:
[----:B------:R-:W-:Y:S05]  /*3810*/  BSYNC B1 ;  /* 0x0000000000017941 */ /* 0x000fea0003800000 */
.L_x_30:
[----:B-----5:R-:W-:Y:S01]  /*3820*/  LOP3.LUT R8, R5, 0xffffe000, RZ, 0xc0, !PT ;  /* 0xffffe00005087812 */ /* 0x020fe200078ec0ff */
[----:B0-----:R-:W-:Y:S01]  /*3830*/  IMAD.IADD R15, R101, 0x1, R115 ;  /* 0x00000001650f7824 */ /* 0x001fe200078e0273 */
[----:B------:R-:W-:Y:S01]  /*3840*/  IADD3 R9, P2, R102, R114, RZ ;  /* 0x0000007266097210 */ /* 0x000fe20007f5e0ff */
[----:B------:R-:W-:Y:S01]  /*3850*/  IMAD.MOV.U32 R101, RZ, RZ, R5 ;  /* 0x000000ffff657224 */ /* 0x000fe200078e0005 */
[----:B------:R-:W-:Y:S01]  /*3860*/  ISETP.GT.AND P0, PT, R3, 0x8, P6 ;  /* 0x000000080300780c */ /* 0x000fe20003704270 */
[----:B------:R-:W-:Y:S02]  /*3870*/  FMUL R8, R8, R89 ;  /* 0x0000005908087220 */ /* 0x000fe40000400000 */
[----:B------:R-:W-:Y:S02]  /*3880*/  IMAD.X R56, R15, 0x1, R105, P2 ;  /* 0x000000010f387824 */ /* 0x000fe400010e0669 */
[----:B------:R-:W-:Y:S01]  /*3890*/  FFMA R57, R57, R88, R8 ;  /* 0x0000005839397223 */ /* 0x000fe20000000008 */
[----:B------:R-:W-:-:S04]  /*38a0*/  LEA R8, P2, R9, R12, 0x2 ;  /* 0x0000000c09087211 */ /* 0x000fc800078410ff */
[----:B------:R-:W-:Y:S02]  /*38b0*/  F2FP.TF32.F32.PACK_B R57, R57 ;  /* 0x00000039ff39723e */ /* 0x000fe400024050ff */
[----:B------:R-:W-:-:S03]  /*38c0*/  LEA.HI.X R9, R9, R13, R56, 0x2, P2 ;  /* 0x0000000d09097211 */ /* 0x000fc600010f1438 */
[----:B------:R0:W-:Y:S04]  /*38d0*/  @P1 STG.E desc[UR44][R20.64+0x4], R57 ;  /* 0x0000043914001986 */ /* 0x0001e8000c10192c */
[----:B------:R-:W2:Y:S01]  /*38e0*/  @P0 LDG.E.LTC128B R101, desc[UR44][R8.64] ;  /* 0x0000002c08650981 */ /* 0x000ea2000c1e1920 */
[----:B------:R-:W-:Y:S01]  /*38f0*/  IADD3 R114, P1, R10, R114, RZ ;  /* 0x000000720a727210 */ /* 0x000fe20007f3e0ff */
[C---:B------:R-:W-:Y:S01]  /*3900*/  IMAD.SHL.U32 R119, R90.reuse, 0x4, RZ ;  /* 0x000000045a777824 */ /* 0x040fe200078e00ff */
[----:B------:R-:W-:Y:S01]  /*3910*/  SHF.L.U64.HI R121, R90, 0x2, R93 ;  /* 0x000000025a797819 */ /* 0x000fe2000001025d */
[----:B------:R-:W-:Y:S02]  /*3920*/  BSSY B1, `(.L_x_32) ;  /* 0x0000010000017945 */ /* 0x000fe40003800000 */
[----:B------:R-:W-:Y:S01]  /*3930*/  IMAD.X R115, R11, 0x1, R15, P1 ;  /* 0x000000010b737824 */ /* 0x000fe200008e060f */
[----:B------:R-:W-:-:S02]  /*3940*/  IADD3 R108, P2, R119, R20, RZ ;  /* 0x00000014776c7210 */ /* 0x000fc40007f5e0ff */
[----:B------:R-:W-:Y:S01]  /*3950*/  ISETP.GT.AND P1, PT, R3, 0x8, P4 ;  /* 0x000000080300780c */ /* 0x000fe20002724270 */
[----:B------:R-:W-:-:S04]  /*3960*/  IMAD.WIDE.U32 R114, R19, R14, R114 ;  /* 0x0000000e13727225 */ /* 0x000fc800078e0072 */
[----:B------:R-:W-:Y:S01]  /*3970*/  IMAD.X R109, R121, 0x1, R21, P2 ;  /* 0x00000001796d7824 */ /* 0x000fe200010e0615 */
[----:B--2---:R-:W-:-:S05]  /*3980*/  LOP3.LUT R56, R101, 0xffffe000, RZ, 0xc0, !PT ;  /* 0xffffe00065387812 */ /* 0x004fca00078ec0ff */
[----:B------:R-:W-:Y:S01]  /*3990*/  FMUL R5, R56, R89 ;  /* 0x0000005938057220 */ /* 0x000fe20000400000 */
[----:B------:R-:W-:-:S03]  /*39a0*/  LEA R56, P3, R114, R12, 0x2 ;  /* 0x0000000c72387211 */ /* 0x000fc600078610ff */
[----:B------:R-:W-:Y:S01]  /*39b0*/  FFMA R15, R58, R88, R5 ;  /* 0x000000583a0f7223 */ /* 0x000fe20000000005 */
[----:B------:R-:W-:-:S04]  /*39c0*/  IMAD.IADD R5, R123, 0x1, R115 ;  /* 0x000000017b057824 */ /* 0x000fc800078e0273 */
[----:B------:R-:W-:Y:S02]  /*39d0*/  F2FP.TF32.F32.PACK_B R15, R15 ;  /* 0x0000000fff0f723e */ /* 0x000fe400024050ff */
[----:B0-----:R-:W-:-:S03]  /*39e0*/  LEA.HI.X R57, R114, R13, R5, 0x2, P3 ;  /* 0x0000000d72397211 */ /* 0x001fc600018f1405 */
[----:B------:R0:W-:Y:S01]  /*39f0*/  @P0 STG.E desc[UR44][R108.64], R15 ;  /* 0x0000000f6c000986 */ /* 0x0001e2000c10192c */
[----:B------:R-:W-:Y:S05]  /*3a00*/  @!P1 BRA `(.L_x_33) ;  /* 0x0000000000049947 */ /* 0x000fea0003800000 */
[----:B------:R2:W5:Y:S02]  /*3a10*/  LDG.E.LTC128B R101, desc[UR44][R56.64+0x4] ;  /* 0x0000042c38657981 */ /* 0x000564000c1e1920 */
.L_x_33:
[----:B------:R-:W-:Y:S05]  /*3a20*/  BSYNC B1 ;  /* 0x0000000000017941 */ /* 0x000fea0003800000 */
.L_x_32:
[----:B-----5:R-:W-:Y:S01]  /*3a30*/  LOP3.LUT R8, R101, 0xffffe000, RZ, 0xc0, !PT ;  /* 0xffffe00065087812 */ /* 0x020fe200078ec0ff */
[----:B------:R-:W-:Y:S01]  /*3a40*/  IMAD.MOV.U32 R58, RZ, RZ, R108 ;  /* 0x000000ffff3a7224 */ /* 0x000fe200078e006c */
[----:B------:R-:W-:Y:S01]  /*3a50*/  ISETP.GT.AND P4, PT, R4, 0x8, PT ;  /* 0x000000080400780c */ /* 0x000fe20003f84270 */
[----:B------:R-:W-:Y:S01]  /*3a60*/  BSSY B1, `(.L_x_34) ;  /* 0x000000b000017945 */ /* 0x000fe20003800000 */
[----:B0-----:R-:W-:Y:S02]  /*3a70*/  IMAD.SHL.U32 R15, R91, 0x4, RZ ;  /* 0x000000045b0f7824 */ /* 0x001fe400078e00ff */
[----:B------:R-:W-:Y:S01]  /*3a80*/  FMUL R8, R8, R89 ;  /* 0x0000005908087220 */ /* 0x000fe20000400000 */
[----:B------:R-:W-:Y:S02]  /*3a90*/  ISETP.GT.AND P0, PT, R3, RZ, P4 ;  /* 0x000000ff0300720c */ /* 0x000fe40002704270 */
[----:B------:R-:W-:Y:S01]  /*3aa0*/  P2R R118, PR, RZ, 0x10 ;  /* 0x00000010ff767803 */ /* 0x000fe20000000000 */
[----:B------:R-:W-:Y:S01]  /*3ab0*/  FFMA R5, R59, R88, R8 ;  /* 0x000000583b057223 */ /* 0x000fe20000000008 */
[----:B------:R-:W-:-:S04]  /*3ac0*/  IMAD.MOV.U32 R59, RZ, RZ, R109 ;  /* 0x000000ffff3b7224 */ /* 0x000fc800078e006d */
[----:B------:R-:W-:-:S05]  /*3ad0*/  F2FP.TF32.F32.PACK_B R5, R5 ;  /* 0x00000005ff05723e */ /* 0x000fca00024050ff */
[----:B------:R0:W-:Y:S01]  /*3ae0*/  @P1 STG.E desc[UR44][R58.64+0x4], R5 ;  /* 0x000004053a001986 */ /* 0x0001e2000c10192c */
[----:B------:R-:W-:Y:S05]  /*3af0*/  @!P0 BRA `(.L_x_35) ;  /* 0x0000000000048947 */ /* 0x000fea0003800000 */
[----:B------:R3:W5:Y:S02]  /*3b00*/  LDG.E.LTC128B R101, desc[UR44][R6.64+0x20] ;  /* 0x0000202c06657981 */ /* 0x000764000c1e1920 */
.L_x_35:
[----:B------:R-:W-:Y:S05]  /*3b10*/  BSYNC B1 ;  /* 0x0000000000017941 */ /* 0x000fea0003800000 */
.L_x_34:
[----:B-----5:R-:W-:Y:S01]  /*3b20*/  LOP3.LUT R114, R101, 0xffffe000, RZ, 0xc0, !PT ;  /* 0xffffe00065727812 */ /* 0x020fe200078ec0ff */
[----:B------:R-:W-:Y:S01]  /*3b30*/  BSSY B1, `(.L_x_36) ;  /* 0x000000d000017945 */ /* 0x000fe20003800000 */
[----:B0-----:R-:W-:Y:S02]  /*3b40*/  SHF.L.U64.HI R5, R91, 0x2, R92 ;  /* 0x000000025b057819 */ /* 0x001fe4000001025c */
[----:B------:R-:W-:Y:S01]  /*3b50*/  IADD3 R8, P1, P2, R15, R20, R119 ;  /* 0x000000140f087210 */ /* 0x000fe20007a3e077 */
[----:B------:R-:W-:Y:S01]  /*3b60*/  FMUL R115, R114, R89 ;  /* 0x0000005972737220 */ /* 0x000fe20000400000 */
[----:B------:R-:W-:Y:S02]  /*3b70*/  ISETP.GT.AND P3, PT, R4, 0x9, PT ;  /* 0x000000090400780c */ /* 0x000fe40003f64270 */
[----:B------:R-:W-:Y:S01]  /*3b80*/  IADD3.X R9, R5, R21, R121, P1, P2 ;  /* 0x0000001505097210 */ /* 0x000fe20000fe4479 */
[----:B------:R-:W-:Y:S01]  /*3b90*/  FFMA R115, R60, R88, R115 ;  /* 0x000000583c737223 */ /* 0x000fe20000000073 */
[----:B------:R-:W-:-:S02]  /*3ba0*/  ISETP.GT.AND P1, PT, R3, RZ, P3 ;  /* 0x000000ff0300720c */ /* 0x000fc40001f24270 */
[----:B------:R-:W-:Y:S02]  /*3bb0*/  P2R R114, PR, RZ, 0x8 ;  /* 0x00000008ff727803 */ /* 0x000fe40000000000 */
[----:B------:R-:W-:-:S05]  /*3bc0*/  F2FP.TF32.F32.PACK_B R115, R115 ;  /* 0x00000073ff73723e */ /* 0x000fca00024050ff */
[----:B------:R0:W-:Y:S04]  /*3bd0*/  @P0 STG.E desc[UR44][R20.64+0x20], R115 ;  /* 0x0000207314000986 */ /* 0x0001e8000c10192c */
[----:B------:R-:W-:Y:S05]  /*3be0*/  @!P1 BRA `(.L_x_37) ;  /* 0x0000000000049947 */ /* 0x000fea0003800000 */
[----:B------:R4:W5:Y:S02]  /*3bf0*/  LDG.E.LTC128B R101, desc[UR44][R6.64+0x24] ;  /* 0x0000242c06657981 */ /* 0x000964000c1e1920 */
.L_x_37:
[----:B------:R-:W-:Y:S05]  /*3c00*/  BSYNC B1 ;  /* 0x0000000000017941 */ /* 0x000fea0003800000 */
.L_x_36:
[----:B-----5:R-:W-:Y:S01]  /*3c10*/  LOP3.LUT R60, R101, 0xffffe000, RZ, 0xc0, !PT ;  /* 0xffffe000653c7812 */ /* 0x020fe200078ec0ff */
[----:B------:R-:W-:Y:S01]  /*3c20*/  BSSY B1, `(.L_x_38) ;  /* 0x0000008000017945 */ /* 0x000fe20003800000 */
[----:B------:R-:W-:-:S03]  /*3c30*/  ISETP.GT.AND P0, PT, R3, 0x8, P4 ;  /* 0x000000080300780c */ /* 0x000fc60002704270 */
[----:B------:R-:W-:-:S04]  /*3c40*/  FMUL R60, R60, R89 ;  /* 0x000000593c3c7220 */ /* 0x000fc80000400000 */
[----:B------:R-:W-:-:S05]  /*3c50*/  FFMA R61, R61, R88, R60 ;  /* 0x000000583d3d7223 */ /* 0x000fca000000003c */
[----:B------:R-:W-:-:S05]  /*3c60*/  F2FP.TF32.F32.PACK_B R61, R61 ;  /* 0x0000003dff3d723e */ /* 0x000fca00024050ff */
[----:B------:R0:W-:Y:S01]  /*3c70*/  @P1 STG.E desc[UR44][R20.64+0x24], R61 ;  /* 0x0000243d14001986 */ /* 0x0001e2000c10192c */
[----:B------:R-:W-:Y:S05]  /*3c80*/  @!P0 BRA `(.L_x_39) ;  /* 0x0000000000048947 */ /* 0x000fea0003800000 */
[----:B------:R0:W5:Y:S02]  /*3c90*/  LDG.E.LTC128B R101, desc[UR44][R56.64+0x20] ;  /* 0x0000202c38657981 */ /* 0x000164000c1e1920 */
.L_x_39:
[----:B------:R-:W-:Y:S05]  /*3ca0*/  BSYNC B1 ;  /* 0x0000000000017941 */ /* 0x000fea0003800000 */
.L_x_38:
[----:B-----5:R-:W-:Y:S01]  /*3cb0*/  LOP3.LUT R60, R101, 0xffffe000, RZ, 0xc0, !PT ;  /* 0xffffe000653c7812 */ /* 0x020fe200078ec0ff */
[----:B------:R-:W-:Y:S01]  /*3cc0*/  BSSY B1, `(.L_x_40) ;  /* 0x0000008000017945 */ /* 0x000fe20003800000 */
[----:B------:R-:W-:-:S03]  /*3cd0*/  ISETP.GT.AND P1, PT, R3, 0x8, P3 ;  /* 0x000000080300780c */ /* 0x000fc60001f24270 */
[----:B0-----:R-:W-:-:S04]  /*3ce0*/  FMUL R61, R60, R89 ;  /* 0x000000593c3d7220 */ /* 0x001fc80000400000 */
[----:B------:R-:W-:-:S05]  /*3cf0*/  FFMA R61, R62, R88, R61 ;  /* 0x000000583e3d7223 */ /* 0x000fca000000003d */
[----:B------:R-:W-:-:S05]  /*3d00*/  F2FP.TF32.F32.PACK_B R61, R61 ;  /* 0x0000003dff3d723e */ /* 0x000fca00024050ff */
[----:B------:R0:W-:Y:S01]  /*3d10*/  @P0 STG.E desc[UR44][R58.64+0x20], R61 ;  /* 0x0000203d3a000986 */ /* 0x0001e2000c10192c */
[----:B------:R-:W-:Y:S05]  /*3d20*/  @!P1 BRA `(.L_x_41) ;  /* 0x0000000000049947 */ /* 0x000fea0003800000 */
[----:B------:R0:W5:Y:S02]  /*3d30*/  LDG.E.LTC128B R101, desc[UR44][R56.64+0x24] ;  /* 0x0000242c38657981 */ /* 0x000164000c1e1920 */
.L_x_41:
[----:B------:R-:W-:Y:S05]  /*3d40*/  BSYNC B1 ;  /* 0x0000000000017941 */ /* 0x000fea0003800000 */
.L_x_40:
[----:B-----5:R-:W-:Y:S01]  /*3d50*/  LOP3.LUT R60, R101, 0xffffe000, RZ, 0xc0, !PT ;  /* 0xffffe000653c7812 */ /* 0x020fe200078ec0ff */
[----:B------:R-:W-:Y:S01]  /*3d60*/  BSSY B1, `(.L_x_42) ;  /* 0x000000c000017945 */ /* 0x000fe20003800000 */
[----:B------:R-:W-:Y:S02]  /*3d70*/  IADD3 R121, P0, R110, 0x80, RZ ;  /* 0x000000806e797810 */ /* 0x000fe40007f1e0ff */
[----:B------:R-:W-:Y:S01]  /*3d80*/  ISETP.GT.AND P2, PT, R4, 0x10, PT ;  /* 0x000000100400780c */ /* 0x000fe20003f44270 */
[----:B------:R-:W-:Y:S02]  /*3d90*/  FMUL R60, R60, R89 ;  /* 0x000000593c3c7220 */ /* 0x000fe40000400000 */
[----:B------:R-:W-:Y:S01]  /*3da0*/  IMAD.X R111, RZ, RZ, R111, P0 ;  /* 0x000000ffff6f7224 */ /* 0x000fe200000e066f */
[----:B------:R-:W-:Y:S01]  /*3db0*/  ISETP.GT.AND P0, PT, R3, RZ, P2 ;  /* 0x000000ff0300720c */ /* 0x000fe20001704270 */
[----:B------:R-:W-:Y:S01]  /*3dc0*/  FFMA R63, R63, R88, R60 ;  /* 0x000000583f3f7223 */ /* 0x000fe2000000003c */
[----:B------:R-:W-:-:S04]  /*3dd0*/  P2R R115, PR, RZ, 0x4 ;  /* 0x00000004ff737803 */ /* 0x000fc80000000000 */
[----:B------:R-:W-:-:S05]  /*3de0*/  F2FP.TF32.F32.PACK_B R63, R63 ;  /* 0x0000003fff3f723e */ /* 0x000fca00024050ff */
[----:B------:R0:W-:Y:S02]  /*3df0*/  @P1 STG.E desc[UR44][R58.64+0x24], R63 ;  /* 0x0000243f3a001986 */ /* 0x0001e4000c10192c */
[----:B------:R-:W-:Y:S05]  /*3e00*/  @!P0 BRA `(.L_x_43) ;  /* 0x0000000000048947 */ /* 0x000fea0003800000 */
[----:B------:R0:W5:Y:S02]  /*3e10*/  LDG.E.LTC128B R101, desc[UR44][R6.64+0x40] ;  /* 0x0000402c06657981 */ /* 0x000164000c1e1920 */
.L_x_43:
[----:B------:R-:W-:Y:S05]  /*3e20*/  BSYNC B1 ;  /* 0x0000000000017941 */ /* 0x000fea0003800000 */
.L_x_42:
[----:B-----5:R-:W-:Y:S01]  /*3e30*/  LOP3.LUT R60, R101, 0xffffe000, RZ, 0xc0, !PT ;  /* 0xffffe000653c7812 */ /* 0x020fe200078ec0ff */
[-C--:B------:R-:W-:Y:S01]  /*3e40*/  IMAD R62, R111, R106.reuse, RZ ;  /* 0x0000006a6f3e7224 */ /* 0x080fe200078e02ff */
[----:B------:R-:W-:Y:S01]  /*3e50*/  ISETP.GT.AND P1, PT, R4, 0x11, PT ;  /* 0x000000110400780c */ /* 0x000fe20003f24270 */
[----:B------:R-:W-:Y:S02]  /*3e60*/  BSSY B1, `(.L_x_44) ;  /* 0x0000020000017945 */ /* 0x000fe40003800000 */
[----:B0-----:R-:W-:Y:S01]  /*3e70*/  FMUL R61, R60, R89 ;  /* 0x000000593c3d7220 */ /* 0x001fe20000400000 */
[C---:B------:R-:W-:Y:S02]  /*3e80*/  IMAD R103, R121.reuse, R107, R62 ;  /* 0x0000006b79677224 */ /* 0x040fe400078e023e */
[----:B------:R-:W-:-:S04]  /*3e90*/  IMAD.WIDE.U32 R62, R121, R106, R10 ;  /* 0x0000006a793e7225 */ /* 0x000fc800078e000a */
[----:B------:R-:W-:Y:S01]  /*3ea0*/  FFMA R119, R64, R88, R61 ;  /* 0x0000005840777223 */ /* 0x000fe2000000003d */
[----:B------:R-:W-:-:S04]  /*3eb0*/  IMAD.IADD R63, R103, 0x1, R63 ;  /* 0x00000001673f7824 */ /* 0x000fc800078e023f */
[----:B------:R-:W-:Y:S01]  /*3ec0*/  F2FP.TF32.F32.PACK_B R119, R119 ;  /* 0x00000077ff77723e */ /* 0x000fe200024050ff */
[----:B------:R-:W-:-:S04]  /*3ed0*/  IMAD.WIDE.U32 R60, R121, R106, R104 ;  /* 0x0000006a793c7225 */ /* 0x000fc800078e0068 */
[----:B------:R0:W-:Y:S01]  /*3ee0*/  @P0 STG.E desc[UR44][R20.64+0x40], R119 ;  /* 0x0000407714000986 */ /* 0x0001e2000c10192c */
[----:B------:R-:W-:Y:S01]  /*3ef0*/  IMAD.WIDE.U32 R110, R19, R14, R62 ;  /* 0x0000000e136e7225 */ /* 0x000fe200078e003e */
[----:B------:R-:W-:-:S03]  /*3f00*/  LEA R62, P0, R60, R12, 0x2 ;  /* 0x0000000c3c3e7211 */ /* 0x000fc600078010ff */
[----:B------:R-:W-:Y:S02]  /*3f10*/  IMAD.IADD R61, R61, 0x1, R103 ;  /* 0x000000013d3d7824 */ /* 0x000fe400078e0267 */
[----:B------:R-:W-:-:S03]  /*3f20*/  IMAD.WIDE.U32 R106, R121, R106, R112 ;  /* 0x0000006a796a7225 */ /* 0x000fc600078e0070 */
[----:B------:R-:W-:Y:S01]  /*3f30*/  LEA.HI.X R63, R60, R13, R61, 0x2, P0 ;  /* 0x0000000d3c3f7211 */ /* 0x000fe200000f143d */
[----:B------:R-:W-:Y:S01]  /*3f40*/  IMAD.IADD R61, R123, 0x1, R111 ;  /* 0x000000017b3d7824 */ /* 0x000fe200078e026f */
[----:B------:R-:W-:Y:S01]  /*3f50*/  LEA R60, P0, R110, R12, 0x2 ;  /* 0x0000000c6e3c7211 */ /* 0x000fe200078010ff */
[----:B------:R-:W-:-:S03]  /*3f60*/  IMAD.IADD R103, R103, 0x1, R107 ;  /* 0x0000000167677824 */ /* 0x000fc600078e026b */
[----:B------:R-:W-:Y:S02]  /*3f70*/  LEA.HI.X R61, R110, R13, R61, 0x2, P0 ;  /* 0x0000000d6e3d7211 */ /* 0x000fe400000f143d */
[----:B------:R-:W-:-:S05]  /*3f80*/  IADD3 R64, P0, R102, R106, RZ ;  /* 0x0000006a66407210 */ /* 0x000fca0007f1e0ff */
[----:B------:R-:W-:Y:S01]  /*3f90*/  IMAD.X R104, R103, 0x1, R105, P0 ;  /* 0x0000000167687824 */ /* 0x000fe200000e0669 */
[----:B------:R-:W-:-:S05]  /*3fa0*/  IADD3 R102, P0, R10, R106, RZ ;  /* 0x0000006a0a667210 */ /* 0x000fca0007f1e0ff */
[----:B------:R-:W-:Y:S01]  /*3fb0*/  IMAD.X R103, R11, 0x1, R103, P0 ;  /* 0x000000010b677824 */ /* 0x000fe200000e0667 */
[----:B------:R-:W-:Y:S01]  /*3fc0*/  LEA R10, P0, R64, R12, 0x2 ;  /* 0x0000000c400a7211 */ /* 0x000fe200078010ff */
[----:B------:R-:W-:-:S03]  /*3fd0*/  IMAD.WIDE.U32 R102, R19, R14, R102 ;  /* 0x0000000e13667225 */ /* 0x000fc600078e0066 */
[----:B------:R-:W-:Y:S01]  /*3fe0*/  LEA.HI.X R11, R64, R13, R104, 0x2, P0 ;  /* 0x0000000d400b7211 */ /* 0x000fe200000f1468 */
[----:B------:R-:W-:Y:S01]  /*3ff0*/  IMAD.IADD R14, R123, 0x1, R103 ;  /* 0x000000017b0e7824 */ /* 0x000fe200078e0267 */
[----:B------:R-:W-:-:S04]  /*4000*/  LEA R12, P0, R102, R12, 0x2 ;  /* 0x0000000c660c7211 */ /* 0x000fc800078010ff */
[----:B------:R-:W-:Y:S02]  /*4010*/  LEA.HI.X R13, R102, R13, R14, 0x2, P0 ;  /* 0x0000000d660d7211 */ /* 0x000fe400000f140e */
[----:B------:R-:W-:Y:S02]  /*4020*/  ISETP.GT.AND P0, PT, R3, RZ, P1 ;  /* 0x000000ff0300720c */ /* 0x000fe40000f04270 */
[----:B------:R-:W-:-:S11]  /*4030*/  P2R R102, PR, RZ, 0x2 ;  /* 0x00000002ff667803 */ /* 0x000fd60000000000 */
[----:B0-----:R-:W-:Y:S05]  /*4040*/  @!P0 BRA `(.L_x_45) ;  /* 0x0000000000048947 */ /* 0x001fea0003800000 */
[----:B------:R0:W5:Y:S02]  /*4050*/  LDG.E.LTC128B R101, desc[UR44][R6.64+0x44] ;  /* 0x0000442c06657981 */ /* 0x000164000c1e1920 */
.L_x_45:
[----:B------:R-:W-:Y:S05]  /*4060*/  BSYNC B1 ;  /* 0x0000000000017941 */ /* 0x000fea0003800000 */
.L_x_44:
[----:B-----5:R-:W-:Y:S01]  /*4070*/  LOP3.LUT R14, R101, 0xffffe000, RZ, 0xc0, !PT ;  /* 0xffffe000650e7812 */ /* 0x020fe200078ec0ff */
[----:B------:R-:W-:Y:S04]  /*4080*/  BSSY B1, `(.L_x_46) ;  /* 0x0000008000017945 */ /* 0x000fe80003800000 */
[----:B------:R-:W-:-:S04]  /*4090*/  FMUL R14, R14, R89 ;  /* 0x000000590e0e7220 */ /* 0x000fc80000400000 */
[----:B------:R-:W-:-:S05]  /*40a0*/  FFMA R65, R65, R88, R14 ;  /* 0x0000005841417223 */ /* 0x000fca000000000e */
[----:B------:R-:W-:-:S05]  /*40b0*/  F2FP.TF32.F32.PACK_B R65, R65 ;  /* 0x00000041ff41723e */ /* 0x000fca00024050ff */
[----:B------:R0:W-:Y:S01]  /*40c0*/  @P0 STG.E desc[UR44][R20.64+0x44], R65 ;  /* 0x0000444114000986 */ /* 0x0001e2000c10192c */
[----:B------:R-:W-:-:S13]  /*40d0*/  ISETP.GT.AND P0, PT, R3, 0x8, P2 ;  /* 0x000000080300780c */ /* 0x000fda0001704270 */
[----:B0-----:R-:W-:Y:S05]  /*40e0*/  @!P0 BRA `(.L_x_47) ;  /* 0x0000000000048947 */ /* 0x001fea0003800000 */
[----:B------:R0:W5:Y:S02]  /*40f0*/  LDG.E.LTC128B R101, desc[UR44][R56.64+0x40] ;  /* 0x0000402c38657981 */ /* 0x000164000c1e1920 */
.L_x_47:
[----:B------:R-:W-:Y:S05]  /*4100*/  BSYNC B1 ;  /* 0x0000000000017941 */ /* 0x000fea0003800000 */
.L_x_46:
        /* <DEDUP_REMOVED lines=9> */
.L_x_49:
[----:B------:R-:W-:Y:S05]  /*41a0*/  BSYNC B1 ;  /* 0x0000000000017941 */ /* 0x000fea0003800000 */
.L_x_48:
[----:B-----5:R-:W-:Y:S01]  /*41b0*/  LOP3.LUT R14, R101, 0xffffe000, RZ, 0xc0, !PT ;  /* 0xffffe000650e7812 */ /* 0x020fe200078ec0ff */
[----:B------:R-:W-:Y:S01]  /*41c0*/  BSSY B1, `(.L_x_50) ;  /* 0x000000a000017945 */ /* 0x000fe20003800000 */
[----:B------:R-:W-:-:S03]  /*41d0*/  ISETP.GT.AND P2, PT, R4, 0x18, PT ;  /* 0x000000180400780c */ /* 0x000fc60003f44270 */
[----:B------:R-:W-:Y:S01]  /*41e0*/  FMUL R14, R14, R89 ;  /* 0x000000590e0e7220 */ /* 0x000fe20000400000 */
[----:B------:R-:W-:-:S03]  /*41f0*/  P2R R103, PR, RZ, 0x4 ;  /* 0x00000004ff677803 */ /* 0x000fc60000000000 */
[----:B------:R-:W-:-:S05]  /*4200*/  FFMA R67, R67, R88, R14 ;  /* 0x0000005843437223 */ /* 0x000fca000000000e */
[----:B------:R-:W-:-:S05]  /*4210*/  F2FP.TF32.F32.PACK_B R67, R67 ;  /* 0x00000043ff43723e */ /* 0x000fca00024050ff */
[----:B------:R0:W-:Y:S01]  /*4220*/  @P0 STG.E desc[UR44][R58.64+0x44], R67 ;  /* 0x000044433a000986 */ /* 0x0001e2000c10192c */
[----:B------:R-:W-:-:S13]  /*4230*/  ISETP.GT.AND P0, PT, R3, RZ, P2 ;  /* 0x000000ff0300720c */ /* 0x000fda0001704270 */
[----:B0-----:R-:W-:Y:S05]  /*4240*/  @!P0 BRA `(.L_x_51) ;  /* 0x0000000000048947 */ /* 0x001fea0003800000 */
[----:B------:R0:W5:Y:S02]  /*4250*/  LDG.E.LTC128B R101, desc[UR44][R6.64+0x60] ;  /* 0x0000602c06657981 */ /* 0x000164000c1e1920 */
.L_x_51:
[----:B------:R-:W-:Y:S05]  /*4260*/  BSYNC B1 ;  /* 0x0000000000017941 */ /* 0x000fea0003800000 */
.L_x_50:
[----:B-----5:R-:W-:Y:S01]  /*4270*/  LOP3.LUT R14, R101, 0xffffe000, RZ, 0xc0, !PT ;  /* 0xffffe000650e7812 */ /* 0x020fe200078ec0ff */
[----:B------:R-:W-:Y:S01]  /*4280*/  BSSY B1, `(.L_x_52) ;  /* 0x000000a000017945 */ /* 0x000fe20003800000 */
[----:B------:R-:W-:-:S03]  /*4290*/  ISETP.GT.AND P1, PT, R4, 0x19, PT ;  /* 0x000000190400780c */ /* 0x000fc60003f24270 */
[----:B------:R-:W-:-:S04]  /*42a0*/  FMUL R19, R14, R89 ;  /* 0x000000590e137220 */ /* 0x000fc80000400000 */
[----:B------:R-:W-:Y:S01]  /*42b0*/  FFMA R19, R68, R88, R19 ;  /* 0x0000005844137223 */ /* 0x000fe20000000013 */
[----:B------:R-:W-:-:S04]  /*42c0*/  P2R R68, PR, RZ, 0x2 ;  /* 0x00000002ff447803 */ /* 0x000fc80000000000 */
[----:B------:R-:W-:-:S05]  /*42d0*/  F2FP.TF32.F32.PACK_B R19, R19 ;  /* 0x00000013ff13723e */ /* 0x000fca00024050ff */
[----:B------:R0:W-:Y:S01]  /*42e0*/  @P0 STG.E desc[UR44][R20.64+0x60], R19 ;  /* 0x0000601314000986 */ /* 0x0001e2000c10192c */
[----:B------:R-:W-:-:S13]  /*42f0*/  ISETP.GT.AND P0, PT, R3, RZ, P1 ;  /* 0x000000ff0300720c */ /* 0x000fda0000f04270 */
[----:B0-----:R-:W-:Y:S05]  /*4300*/  @!P0 BRA `(.L_x_53) ;  /* 0x0000000000048947 */ /* 0x001fea0003800000 */
[----:B------:R0:W5:Y:S02]  /*4310*/  LDG.E.LTC128B R101, desc[UR44][R6.64+0x64] ;  /* 0x0000642c06657981 */ /* 0x000164000c1e1920 */
.L_x_53:
[----:B------:R-:W-:Y:S05]  /*4320*/  BSYNC B1 ;  /* 0x0000000000017941 */ /* 0x000fea0003800000 */
.L_x_52:
        /* <DEDUP_REMOVED lines=9> */
.L_x_55:
[----:B------:R-:W-:Y:S05]  /*43c0*/  BSYNC B1 ;  /* 0x0000000000017941 */ /* 0x000fea0003800000 */
.L_x_54:
        /* <DEDUP_REMOVED lines=9> */
.L_x_57:
[----:B------:R-:W-:Y:S05]  /*4460*/  BSYNC B1 ;  /* 0x0000000000017941 */ /* 0x000fea0003800000 */
.L_x_56:
        /* <DEDUP_REMOVED lines=11> */
.L_x_59:
[----:B------:R-:W-:Y:S05]  /*4520*/  BSYNC B1 ;  /* 0x0000000000017941 */ /* 0x000fea0003800000 */
.L_x_58:
        /* <DEDUP_REMOVED lines=11> */
.L_x_61:
[----:B------:R-:W-:Y:S05]  /*45e0*/  BSYNC B1 ;  /* 0x0000000000017941 */ /* 0x000fea0003800000 */
.L_x_60:
        /* <DEDUP_REMOVED lines=9> */
.L_x_63:
[----:B------:R-:W-:Y:S05]  /*4680*/  BSYNC B1 ;  /* 0x0000000000017941 */ /* 0x000fea0003800000 */
.L_x_62:
        /* <DEDUP_REMOVED lines=9> */
.L_x_65:
[----:B------:R-:W-:Y:S05]  /*4720*/  BSYNC B1 ;  /* 0x0000000000017941 */ /* 0x000fea0003800000 */
.L_x_64:
        /* <DEDUP_REMOVED lines=11> */
.L_x_67:
[----:B------:R-:W-:Y:S05]  /*47e0*/  BSYNC B1 ;  /* 0x0000000000017941 */ /* 0x000fea0003800000 */
.L_x_66:
        /* <DEDUP_REMOVED lines=11> */
.L_x_69:
[----:B------:R-:W-:Y:S05]  /*48a0*/  BSYNC B1 ;  /* 0x0000000000017941 */ /* 0x000fea0003800000 */
.L_x_68:
        /* <DEDUP_REMOVED lines=9> */
.L_x_71:
[----:B------:R-:W-:Y:S05]  /*4940*/  BSYNC B1 ;  /* 0x0000000000017941 */ /* 0x000fea0003800000 */
.L_x_70:
        /* <DEDUP_REMOVED lines=9> */
.L_x_73:
[----:B------:R-:W-:Y:S05]  /*49e0*/  BSYNC B1 ;  /* 0x0000000000017941 */ /* 0x000fea0003800000 */
.L_x_72:
[----:B-----5:R-:W-:Y:S01]  /*49f0*/  LOP3.LUT R14, R101, 0xffffe000, RZ, 0xc0, !PT ;  /* 0xffffe000650e7812 */ /* 0x020fe200078ec0ff */
[----:B------:R-:W-:Y:S01]  /*4a00*/  BSSY B1, `(.L_x_74) ;  /* 0x0000009000017945 */ /* 0x000fe20003800000 */
[----:B------:R-:W-:-:S03]  /*4a10*/  ISETP.GT.AND P3, PT, R4, 0x30, PT ;  /* 0x000000300400780c */ /* 0x000fc60003f64270 */
[----:B------:R-:W-:-:S04]  /*4a20*/  FMUL R14, R14, R89 ;  /* 0x000000590e0e7220 */ /* 0x000fc80000400000 */
[----:B------:R-:W-:-:S05]  /*4a30*/  FFMA R79, R79, R88, R14 ;  /* 0x000000584f4f7223 */ /* 0x000fca000000000e */
[----:B------:R-:W-:-:S05]  /*4a40*/  F2FP.TF32.F32.PACK_B R79, R79 ;  /* 0x0000004fff4f723e */ /* 0x000fca00024050ff */
[----:B------:R0:W-:Y:S01]  /*4a50*/  @P0 STG.E desc[UR44][R58.64+0xa4], R79 ;  /* 0x0000a44f3a000986 */ /* 0x0001e2000c10192c */
[----:B------:R-:W-:-:S13]  /*4a60*/  ISETP.GT.AND P0, PT, R3, RZ, P3 ;  /* 0x000000ff0300720c */ /* 0x000fda0001f04270 */
[----:B0-----:R-:W-:Y:S05]  /*4a70*/  @!P0 BRA `(.L_x_75) ;  /* 0x0000000000048947 */ /* 0x001fea0003800000 */
[----:B------:R0:W5:Y:S02]  /*4a80*/  LDG.E.LTC128B R101, desc[UR44][R6.64+0xc0] ;  /* 0x0000c02c06657981 */ /* 0x000164000c1e1920 */
.L_x_75:
[----:B------:R-:W-:Y:S05]  /*4a90*/  BSYNC B1 ;  /* 0x0000000000017941 */ /* 0x000fea0003800000 */
.L_x_74:
        /* <DEDUP_REMOVED lines=10> */
.L_x_77:
[----:B------:R-:W-:Y:S05]  /*4b40*/  BSYNC B1 ;  /* 0x0000000000017941 */ /* 0x000fea0003800000 */
.L_x_76:
        /* <DEDUP_REMOVED lines=9> */
.L_x_79:
[----:B------:R-:W-:Y:S05]  /*4be0*/  BSYNC B1 ;  /* 0x0000000000017941 */ /* 0x000fea0003800000 */
.L_x_78:
        /* <DEDUP_REMOVED lines=9> */
.L_x_81:
[----:B------:R-:W-:Y:S05]  /*4c80*/  BSYNC B1 ;  /* 0x0000000000017941 */ /* 0x000fea0003800000 */
.L_x_80:
        /* <DEDUP_REMOVED lines=10> */
.L_x_83:
[----:B------:R-:W-:Y:S05]  /*4d30*/  BSYNC B1 ;  /* 0x0000000000017941 */ /* 0x000fea0003800000 */
.L_x_82:
[----:B-----5:R-:W-:Y:S01]  /*4d40*/  LOP3.LUT R14, R101, 0xffffe000, RZ, 0xc0, !PT ;  /* 0xffffe000650e7812 */ /* 0x020fe200078ec0ff */
[----:B------:R-:W-:Y:S04]  /*4d50*/  BSSY B1, `(.L_x_84) ;  /* 0x000000f000017945 */ /* 0x000fe80003800000 */
[----:B------:R-:W-:-:S04]  /*4d60*/  FMUL R19, R14, R89 ;  /* 0x000000590e137220 */ /* 0x000fc80000400000 */
[----:B------:R-:W-:-:S05]  /*4d70*/  FFMA R19, R84, R88, R19 ;  /* 0x0000005854137223 */ /* 0x000fca0000000013 */
[----:B------:R-:W-:-:S05]  /*4d80*/  F2FP.TF32.F32.PACK_B R19, R19 ;  /* 0x00000013ff13723e */ /* 0x000fca00024050ff */
[----:B------:R0:W-:Y:S01]  /*4d90*/  @P0 STG.E desc[UR44][R20.64+0xe0], R19 ;  /* 0x0000e01314000986 */ /* 0x0001e2000c10192c */
[----:B------:R-:W-:-:S05]  /*4da0*/  IADD3 R64, P0, R15, R108, RZ ;  /* 0x0000006c0f407210 */ /* 0x000fca0007f1e0ff */
[----:B------:R-:W-:Y:S01]  /*4db0*/  IMAD.X R65, R5, 0x1, R109, P0 ;  /* 0x0000000105417824 */ /* 0x000fe200000e066d */
[----:B------:R-:W-:-:S05]  /*4dc0*/  IADD3 R66, P0, R15, R108, RZ ;  /* 0x0000006c0f427210 */ /* 0x000fca0007f1e0ff */
[----:B------:R-:W-:Y:S01]  /*4dd0*/  IMAD.X R67, R5, 0x1, R109, P0 ;  /* 0x0000000105437824 */ /* 0x000fe200000e066d */
[----:B------:R-:W-:-:S05]  /*4de0*/  IADD3 R14, P0, R15, R20, RZ ;  /* 0x000000140f0e7210 */ /* 0x000fca0007f1e0ff */
[----:B------:R-:W-:Y:S01]  /*4df0*/  IMAD.X R15, R5, 0x1, R21, P0 ;  /* 0x00000001050f7824 */ /* 0x000fe200000e0615 */
[----:B------:R-:W-:-:S04]  /*4e00*/  ISETP.GT.AND P0, PT, R4, 0x39, PT ;  /* 0x000000390400780c */ /* 0x000fc80003f04270 */
[----:B------:R-:W-:-:S13]  /*4e10*/  ISETP.GT.AND P4, PT, R3, RZ, P0 ;  /* 0x000000ff0300720c */ /* 0x000fda0000784270 */
[----:B0-----:R-:W-:Y:S05]  /*4e20*/  @!P4 BRA `(.L_x_85) ;  /* 0x000000000004c947 */ /* 0x001fea0003800000 */
[----:B------:R0:W5:Y:S02]  /*4e30*/  LDG.E.LTC128B R101, desc[UR44][R6.64+0xe4] ;  /* 0x0000e42c06657981 */ /* 0x000164000c1e1920 */
.L_x_85:
[----:B------:R-:W-:Y:S05]  /*4e40*/  BSYNC B1 ;  /* 0x0000000000017941 */ /* 0x000fea0003800000 */
.L_x_84:
        /* <DEDUP_REMOVED lines=9> */
.L_x_87:
[----:B------:R-:W-:Y:S05]  /*4ee0*/  BSYNC B1 ;  /* 0x0000000000017941 */ /* 0x000fea0003800000 */
.L_x_86:
        /* <DEDUP_REMOVED lines=9> */
.L_x_89:
[----:B------:R-:W-:Y:S05]  /*4f80*/  BSYNC B1 ;  /* 0x0000000000017941 */ /* 0x000fea0003800000 */
.L_x_88:
[----:B-----5:R-:W-:-:S05]  /*4f90*/  LOP3.LUT R4, R101, 0xffffe000, RZ, 0xc0, !PT ;  /* 0xffffe00065047812 */ /* 0x020fca00078ec0ff */
[----:B------:R-:W-:-:S04]  /*4fa0*/  FMUL R4, R4, R89 ;  /* 0x0000005904047220 */ /* 0x000fc80000400000 */
[----:B------:R-:W-:-:S05]  /*4fb0*/  FFMA R87, R87, R88, R4 ;  /* 0x0000005857577223 */ /* 0x000fca0000000004 */
[----:B------:R-:W-:-:S05]  /*4fc0*/  F2FP.TF32.F32.PACK_B R87, R87 ;  /* 0x00000057ff57723e */ /* 0x000fca00024050ff */
[----:B------:R0:W-:Y:S01]  /*4fd0*/  @P4 STG.E desc[UR44][R58.64+0xe4], R87 ;  /* 0x0000e4573a004986 */ /* 0x0001e2000c10192c */
[----:B------:R-:W-:-:S13]  /*4fe0*/  ISETP.GT.AND P4, PT, R3, 0x80, P6 ;  /* 0x000000800300780c */ /* 0x000fda0003784270 */
[----:B------:R-:W2:Y:S01]  /*4ff0*/  @P4 LDG.E.LTC128B R101, desc[UR44][R62.64] ;  /* 0x0000002c3e654981 */ /* 0x000ea2000c1e1920 */
[----:B------:R-:W-:Y:S01]  /*5000*/  BSSY B1, `(.L_x_90) ;  /* 0x000000a000017945 */ /* 0x000fe20003800000 */
[----:B--2---:R-:W-:-:S05]  /*5010*/  LOP3.LUT R4, R101, 0xffffe000, RZ, 0xc0, !PT ;  /* 0xffffe00065047812 */ /* 0x004fca00078ec0ff */
[----:B------:R-:W-:-:S04]  /*5020*/  FMUL R5, R4, R89 ;  /* 0x0000005904057220 */ /* 0x000fc80000400000 */
[----:B------:R-:W-:-:S05]  /*5030*/  FFMA R5, R24, R88, R5 ;  /* 0x0000005818057223 */ /* 0x000fca0000000005 */
[----:B------:R-:W-:-:S05]  /*5040*/  F2FP.TF32.F32.PACK_B R5, R5 ;  /* 0x00000005ff05723e */ /* 0x000fca00024050ff */
[----:B------:R0:W-:Y:S01]  /*5050*/  @P4 STG.E desc[UR44][R14.64], R5 ;  /* 0x000000050e004986 */ /* 0x0001e2000c10192c */
[----:B------:R-:W-:-:S04]  /*5060*/  ISETP.NE.AND P4, PT, R117, RZ, PT ;  /* 0x000000ff7500720c */ /* 0x000fc80003f85270 */
[----:B------:R-:W-:-:S13]  /*5070*/  ISETP.GT.AND P4, PT, R3, 0x80, P4 ;  /* 0x000000800300780c */ /* 0x000fda0002784270 */
[----:B0-----:R-:W-:Y:S05]  /*5080*/  @!P4 BRA `(.L_x_91) ;  /* 0x000000000004c947 */ /* 0x001fea0003800000 */
[----:B------:R0:W5:Y:S02]  /*5090*/  LDG.E.LTC128B R101, desc[UR44][R60.64+0x4] ;  /* 0x0000042c3c657981 */ /* 0x000164000c1e1920 */
.L_x_91:
[----:B------:R-:W-:Y:S05]  /*50a0*/  BSYNC B1 ;  /* 0x0000000000017941 */ /* 0x000fea0003800000 */
.L_x_90:
[----:B-----5:R-:W-:Y:S01]  /*50b0*/  LOP3.LUT R4, R101, 0xffffe000, RZ, 0xc0, !PT ;  /* 0xffffe00065047812 */ /* 0x020fe200078ec0ff */
[----:B------:R-:W-:Y:S01]  /*50c0*/  @P4 IMAD.MOV.U32 R5, RZ, RZ, R15 ;  /* 0x000000ffff054224 */ /* 0x000fe200078e000f */
[----:B------:R-:W-:Y:S01]  /*50d0*/  ISETP.GT.AND P6, PT, R3, 0x88, P6 ;  /* 0x000000880300780c */ /* 0x000fe200037c4270 */
[----:B------:R-:W-:Y:S02]  /*50e0*/  BSSY B1, `(.L_x_92) ;  /* 0x0000008000017945 */ /* 0x000fe40003800000 */
[----:B------:R-:W-:-:S04]  /*50f0*/  FMUL R4, R4, R89 ;  /* 0x0000005904047220 */ /* 0x000fc80000400000 */
[----:B------:R-:W-:Y:S01]  /*5100*/  FFMA R25, R25, R88, R4 ;  /* 0x0000005819197223 */ /* 0x000fe20000000004 */
[----:B------:R-:W-:-:S04]  /*5110*/  @P4 IMAD.MOV.U32 R4, RZ, RZ, R14 ;  /* 0x000000ffff044224 */ /* 0x000fc800078e000e */
[----:B------:R-:W-:-:S05]  /*5120*/  F2FP.TF32.F32.PACK_B R25, R25 ;  /* 0x00000019ff19723e */ /* 0x000fca00024050ff */
[----:B------:R2:W-:Y:S01]  /*5130*/  @P4 STG.E desc[UR44][R4.64+0x4], R25 ;  /* 0x0000041904004986 */ /* 0x0005e2000c10192c */
[----:B------:R-:W-:Y:S05]  /*5140*/  @!P6 BRA `(.L_x_93) ;  /* 0x000000000004e947 */ /* 0x000fea0003800000 */
[----:B------:R0:W5:Y:S02]  /*5150*/  LDG.E.LTC128B R101, desc[UR44][R10.64] ;  /* 0x0000002c0a657981 */ /* 0x000164000c1e1920 */
.L_x_93:
[----:B------:R-:W-:Y:S05]  /*5160*/  BSYNC B1 ;  /* 0x0000000000017941 */ /* 0x000fea0003800000 */
.L_x_92:
[----:B--2--5:R-:W-:Y:S01]  /*5170*/  LOP3.LUT R4, R101, 0xffffe000, RZ, 0xc0, !PT ;  /* 0xffffe00065047812 */ /* 0x024fe200078ec0ff */
[----:B------:R-:W-:Y:S01]  /*5180*/  BSSY B1, `(.L_x_94) ;  /* 0x0000009000017945 */ /* 0x000fe20003800000 */
[----:B------:R-:W-:-:S03]  /*5190*/  ISETP.NE.AND P4, PT, R117, RZ, PT ;  /* 0x000000ff7500720c */ /* 0x000fc60003f85270 */
[----:B------:R-:W-:Y:S01]  /*51a0*/  FMUL R5, R4, R89 ;  /* 0x0000005904057220 */ /* 0x000fe20000400000 */
[----:B------:R-:W-:-:S03]  /*51b0*/  ISETP.GT.AND P4, PT, R3, 0x88, P4 ;  /* 0x000000880300780c */ /* 0x000fc60002784270 */
[----:B------:R-:W-:-:S05]  /*51c0*/  FFMA R5, R26, R88, R5 ;  /* 0x000000581a057223 */ /* 0x000fca0000000005 */
[----:B------:R-:W-:-:S05]  /*51d0*/  F2FP.TF32.F32.PACK_B R5, R5 ;  /* 0x00000005ff05723e */ /* 0x000fca00024050ff */
[----:B------:R2:W-:Y:S01]  /*51e0*/  @P6 STG.E desc[UR44][R64.64], R5 ;  /* 0x0000000540006986 */ /* 0x0005e2000c10192c */
[----:B------:R-:W-:Y:S05]  /*51f0*/  @!P4 BRA `(.L_x_95) ;  /* 0x000000000004c947 */ /* 0x000fea0003800000 */
[----:B------:R0:W5:Y:S02]  /*5200*/  LDG.E.LTC128B R101, desc[UR44][R12.64+0x4] ;  /* 0x0000042c0c657981 */ /* 0x000164000c1e1920 */
.L_x_95:
[----:B------:R-:W-:Y:S05]  /*5210*/  BSYNC B1 ;  /* 0x0000000000017941 */ /* 0x000fea0003800000 */
.L_x_94:
[----:B-----5:R-:W-:Y:S01]  /*5220*/  LOP3.LUT R4, R101, 0xffffe000, RZ, 0xc0, !PT ;  /* 0xffffe00065047812 */ /* 0x020fe200078ec0ff */
[----:B------:R-:W-:Y:S01]  /*5230*/  BSSY B1, `(.L_x_96) ;  /* 0x0000009000017945 */ /* 0x000fe20003800000 */
[----:B------:R-:W-:-:S03]  /*5240*/  ISETP.NE.AND P6, PT, R118, RZ, PT ;  /* 0x000000ff7600720c */ /* 0x000fc60003fc5270 */
[----:B------:R-:W-:-:S04]  /*5250*/  FMUL R4, R4, R89 ;  /* 0x0000005904047220 */ /* 0x000fc80000400000 */
[----:B------:R-:W-:-:S05]  /*5260*/  FFMA R27, R27, R88, R4 ;  /* 0x000000581b1b7223 */ /* 0x000fca0000000004 */
[----:B------:R-:W-:-:S05]  /*5270*/  F2FP.TF32.F32.PACK_B R27, R27 ;  /* 0x0000001bff1b723e */ /* 0x000fca00024050ff */
[----:B------:R0:W-:Y:S01]  /*5280*/  @P4 STG.E desc[UR44][R66.64+0x4], R27 ;  /* 0x0000041b42004986 */ /* 0x0001e2000c10192c */
[----:B------:R-:W-:-:S13]  /*5290*/  ISETP.GT.AND P4, PT, R3, 0x80, P6 ;  /* 0x000000800300780c */ /* 0x000fda0003784270 */
[----:B0-----:R-:W-:Y:S05]  /*52a0*/  @!P4 BRA `(.L_x_97) ;  /* 0x000000000004c947 */ /* 0x001fea0003800000 */
[----:B------:R0:W5:Y:S02]  /*52b0*/  LDG.E.LTC128B R101, desc[UR44][R60.64+0x20] ;  /* 0x0000202c3c657981 */ /* 0x000164000c1e1920 */
.L_x_97:
[----:B------:R-:W-:Y:S05]  /*52c0*/  BSYNC B1 ;  /* 0x0000000000017941 */ /* 0x000fea0003800000 */
.L_x_96:
[----:B-----5:R-:W-:Y:S01]  /*52d0*/  LOP3.LUT R4, R101, 0xffffe000, RZ, 0xc0, !PT ;  /* 0xffffe00065047812 */ /* 0x020fe200078ec0ff */
[----:B------:R-:W-:Y:S01]  /*52e0*/  BSSY B1, `(.L_x_98) ;  /* 0x000000b000017945 */ /* 0x000fe20003800000 */
[----:B------:R-:W-:-:S03]  /*52f0*/  ISETP.NE.AND P6, PT, R114, RZ, PT ;  /* 0x000000ff7200720c */ /* 0x000fc60003fc5270 */
[----:B--2---:R-:W-:Y:S01]  /*5300*/  FMUL R5, R4, R89 ;  /* 0x0000005904057220 */ /* 0x004fe20000400000 */
[----:B------:R-:W-:-:S03]  /*5310*/  @P4 IMAD.MOV.U32 R4, RZ, RZ, R14 ;  /* 0x000000ffff044224 */ /* 0x000fc600078e000e */
[----:B-1-34-:R-:W-:Y:S01]  /*5320*/  FFMA R7, R28, R88, R5 ;  /* 0x000000581c077223 */ /* 0x01afe20000000005 */
[----:B------:R-:W-:-:S04]  /*5330*/  @P4 IMAD.MOV.U32 R5, RZ, RZ, R15 ;  /* 0x000000ffff054224 */ /* 0x000fc800078e000f */
[----:B------:R-:W-:-:S05]  /*5340*/  F2FP.TF32.F32.PACK_B R7, R7 ;  /* 0x00000007ff07723e */ /* 0x000fca00024050ff */
[----:B------:R1:W-:Y:S01]  /*5350*/  @P4 STG.E desc[UR44][R4.64+0x20], R7 ;  /* 0x0000200704004986 */ /* 0x0003e2000c10192c */
[----:B------:R-:W-:-:S13]  /*5360*/  ISETP.GT.AND P4, PT, R3, 0x80, P6 ;  /* 0x000000800300780c */ /* 0x000fda0003784270 */
[----:B-1----:R-:W-:Y:S05]  /*5370*/  @!P4 BRA `(.L_x_99) ;  /* 0x000000000004c947 */ /* 0x002fea0003800000 */
[----:B------:R1:W5:Y:S02]  /*5380*/  LDG.E.LTC128B R101, desc[UR44][R60.64+0x24] ;  /* 0x0000242c3c657981 */ /* 0x000364000c1e1920 */
.L_x_99:
[----:B------:R-:W-:Y:S05]  /*5390*/  BSYNC B1 ;  /* 0x0000000000017941 */ /* 0x000fea0003800000 */
.L_x_98:
[----:B-----5:R-:W-:Y:S01]  /*53a0*/  LOP3.LUT R4, R101, 0xffffe000, RZ, 0xc0, !PT ;  /* 0xffffe00065047812 */ /* 0x020fe200078ec0ff */
[----:B------:R-:W-:Y:S01]  /*53b0*/  @P4 IMAD.MOV.U32 R5, RZ, RZ, R15 ;  /* 0x000000ffff054224 */ /* 0x000fe200078e000f */
[----:B------:R-:W-:Y:S03]  /*53c0*/  BSSY B1, `(.L_x_100) ;  /* 0x000000a000017945 */ /* 0x000fe60003800000 */
[----:B------:R-:W-:-:S04]  /*53d0*/  FMUL R4, R4, R89 ;  /* 0x0000005904047220 */ /* 0x000fc80000400000 */
[----:B------:R-:W-:Y:S01]  /*53e0*/  FFMA R29, R29, R88, R4 ;  /* 0x000000581d1d7223 */ /* 0x000fe20000000004 */
[----:B------:R-:W-:-:S04]  /*53f0*/  @P4 IMAD.MOV.U32 R4, RZ, RZ, R14 ;  /* 0x000000ffff044224 */ /* 0x000fc800078e000e */
[----:B------:R-:W-:-:S05]  /*5400*/  F2FP.TF32.F32.PACK_B R29, R29 ;  /* 0x0000001dff1d723e */ /* 0x000fca00024050ff */
[----:B------:R2:W-:Y:S01]  /*5410*/  @P4 STG.E desc[UR44][R4.64+0x24], R29 ;  /* 0x0000241d04004986 */ /* 0x0005e2000c10192c */
[----:B------:R-:W-:-:S04]  /*5420*/  ISETP.NE.AND P4, PT, R118, RZ, PT ;  /* 0x000000ff7600720c */ /* 0x000fc80003f85270 */
[----:B------:R-:W-:-:S13]  /*5430*/  ISETP.GT.AND P4, PT, R3, 0x88, P4 ;  /* 0x000000880300780c */ /* 0x000fda0002784270 */
[----:B--2---:R-:W-:Y:S05]  /*5440*/  @!P4 BRA `(.L_x_101) ;  /* 0x000000000004c947 */ /* 0x004fea0003800000 */
[----:B------:R2:W5:Y:S02]  /*5450*/  LDG.E.LTC128B R101, desc[UR44][R12.64+0x20] ;  /* 0x0000202c0c657981 */ /* 0x000564000c1e1920 */
.L_x_101:
[----:B------:R-:W-:Y:S05]  /*5460*/  BSYNC B1 ;  /* 0x0000000000017941 */ /* 0x000fea0003800000 */
.L_x_100:
[----:B-----5:R-:W-:Y:S01]  /*5470*/  LOP3.LUT R4, R101, 0xffffe000, RZ, 0xc0, !PT ;  /* 0xffffe00065047812 */ /* 0x020fe200078ec0ff */
[----:B------:R-:W-:Y:S04]  /*5480*/  BSSY B1, `(.L_x_102) ;  /* 0x0000008000017945 */ /* 0x000fe80003800000 */
[----:B------:R-:W-:-:S04]  /*5490*/  FMUL R5, R4, R89 ;  /* 0x0000005904057220 */ /* 0x000fc80000400000 */
[----:B------:R-:W-:-:S05]  /*54a0*/  FFMA R5, R30, R88, R5 ;  /* 0x000000581e057223 */ /* 0x000fca0000000005 */
[----:B------:R-:W-:-:S05]  /*54b0*/  F2FP.TF32.F32.PACK_B R5, R5 ;  /* 0x00000005ff05723e */ /* 0x000fca00024050ff */
[----:B------:R3:W-:Y:S01]  /*54c0*/  @P4 STG.E desc[UR44][R8.64+0x20], R5 ;  /* 0x0000200508004986 */ /* 0x0007e2000c10192c */
[----:B------:R-:W-:-:S13]  /*54d0*/  ISETP.GT.AND P4, PT, R3, 0x88, P6 ;  /* 0x000000880300780c */ /* 0x000fda0003784270 */
[----:B---3--:R-:W-:Y:S05]  /*54e0*/  @!P4 BRA `(.L_x_103) ;  /* 0x000000000004c947 */ /* 0x008fea0003800000 */
[----:B------:R3:W5:Y:S02]  /*54f0*/  LDG.E.LTC128B R101, desc[UR44][R12.64+0x24] ;  /* 0x0000242c0c657981 */ /* 0x000764000c1e1920 */
.L_x_103:
[----:B------:R-:W-:Y:S05]  /*5500*/  BSYNC B1 ;  /* 0x0000000000017941 */ /* 0x000fea0003800000 */
.L_x_102:
[----:B-----5:R-:W-:Y:S01]  /*5510*/  LOP3.LUT R4, R101, 0xffffe000, RZ, 0xc0, !PT ;  /* 0xffffe00065047812 */ /* 0x020fe200078ec0ff */
[----:B------:R-:W-:Y:S01]  /*5520*/  @P4 IMAD.MOV.U32 R5, RZ, RZ, R9 ;  /* 0x000000ffff054224 */ /* 0x000fe200078e0009 */
[----:B------:R-:W-:Y:S01]  /*5530*/  ISETP.NE.AND P6, PT, R115, RZ, PT ;  /* 0x000000ff7300720c */ /* 0x000fe20003fc5270 */
[----:B------:R-:W-:Y:S02]  /*5540*/  BSSY B1, `(.L_x_104) ;  /* 0x0000009000017945 */ /* 0x000fe40003800000 */
[----:B------:R-:W-:-:S04]  /*5550*/  FMUL R4, R4, R89 ;  /* 0x0000005904047220 */ /* 0x000fc80000400000 */
[----:B------:R-:W-:Y:S01]  /*5560*/  FFMA R31, R31, R88, R4 ;  /* 0x000000581f1f7223 */ /* 0x000fe20000000004 */
[----:B------:R-:W-:-:S04]  /*5570*/  @P4 IMAD.MOV.U32 R4, RZ, RZ, R8 ;  /* 0x000000ffff044224 */ /* 0x000fc800078e0008 */
[----:B------:R-:W-:-:S05]  /*5580*/  F2FP.TF32.F32.PACK_B R31, R31 ;  /* 0x0000001fff1f723e */ /* 0x000fca00024050ff */
[----:B------:R4:W-:Y:S01]  /*5590*/  @P4 STG.E desc[UR44][R4.64+0x24], R31 ;  /* 0x0000241f04004986 */ /* 0x0009e2000c10192c */
[----:B------:R-:W-:-:S13]  /*55a0*/  ISETP.GT.AND P4, PT, R3, 0x80, P6 ;  /* 0x000000800300780c */ /* 0x000fda0003784270 */
[----:B----4-:R-:W-:Y:S05]  /*55b0*/  @!P4 BRA `(.L_x_105) ;  /* 0x000000000004c947 */ /* 0x010fea0003800000 */
[----:B------:R4:W5:Y:S02]  /*55c0*/  LDG.E.LTC128B R101, desc[UR44][R60.64+0x40] ;  /* 0x0000402c3c657981 */ /* 0x000964000c1e1920 */
.L_x_105:
[----:B------:R-:W-:Y:S05]  /*55d0*/  BSYNC B1 ;  /* 0x0000000000017941 */ /* 0x000fea0003800000 */
.L_x_104:
[----:B-----5:R-:W-:Y:S01]  /*55e0*/  LOP3.LUT R4, R101, 0xffffe000, RZ, 0xc0, !PT ;  /* 0xffffe00065047812 */ /* 0x020fe200078ec0ff */
[----:B------:R-:W-:Y:S01]  /*55f0*/  BSSY B1, `(.L_x_106) ;  /* 0x000000b000017945 */ /* 0x000fe20003800000 */
[----:B------:R-:W-:-:S03]  /*5600*/  ISETP.NE.AND P6, PT, R102, RZ, PT ;  /* 0x000000ff6600720c */ /* 0x000fc60003fc5270 */
[----:B------:R-:W-:Y:S01]  /*5610*/  FMUL R5, R4, R89 ;  /* 0x0000005904057220 */ /* 0x000fe20000400000 */
[----:B------:R-:W-:-:S03]  /*5620*/  @P4 IMAD.MOV.U32 R4, RZ, RZ, R14 ;  /* 0x000000ffff044224 */ /* 0x000fc600078e000e */
[----:B------:R-:W-:Y:S01]  /*5630*/  FFMA R7, R32, R88, R5 ;  /* 0x0000005820077223 */ /* 0x000fe20000000005 */
[----:B------:R-:W-:-:S04]  /*5640*/  @P4 IMAD.MOV.U32 R5, RZ, RZ, R15 ;  /* 0x000000ffff054224 */ /* 0x000fc800078e000f */
[----:B------:R-:W-:-:S05]  /*5650*/  F2FP.TF32.F32.PACK_B R7, R7 ;  /* 0x00000007ff07723e */ /* 0x000fca00024050ff */
[----:B------:R0:W-:Y:S01]  /*5660*/  @P4 STG.E desc[UR44][R4.64+0x40], R7 ;  /* 0x0000400704004986 */ /* 0x0001e2000c10192c */
[----:B------:R-:W-:-:S13]  /*5670*/  ISETP.GT.AND P4, PT, R3, 0x80, P6 ;  /* 0x000000800300780c */ /* 0x000fda0003784270 */
[----:B0-----:R-:W-:Y:S05]  /*5680*/  @!P4 BRA `(.L_x_107) ;  /* 0x000000000004c947 */ /* 0x001fea0003800000 */
[----:B------:R0:W5:Y:S02]  /*5690*/  LDG.E.LTC128B R101, desc[UR44][R60.64+0x44] ;  /* 0x0000442c3c657981 */ /* 0x000164000c1e1920 */
.L_x_107:
[----:B------:R-:W-:Y:S05]  /*56a0*/  BSYNC B1 ;  /* 0x0000000000017941 */ /* 0x000fea0003800000 */
.L_x_106:
        /* <DEDUP_REMOVED lines=10> */
[----:B0-----:R-:W-:Y:S05]  /*5750*/  @!P4 BRA `(.L_x_109) ;  /* 0x000000000004c947 */ /* 0x001fea0003800000 */
[----:B------:R0:W5:Y:S02]  /*5760*/  LDG.E.LTC128B R101, desc[UR44][R12.64+0x40] ;  /* 0x0000402c0c657981 */ /* 0x000164000c1e1920 */
.L_x_109:
[----:B------:R-:W-:Y:S05]  /*5770*/  BSYNC B1 ;  /* 0x0000000000017941 */ /* 0x000fea0003800000 */
.L_x_108:
[----:B-----5:R-:W-:Y:S01]  /*5780*/  LOP3.LUT R4, R101, 0xffffe000, RZ, 0xc0, !PT ;  /* 0xffffe00065047812 */ /* 0x020fe200078ec0ff */
[----:B------:R-:W-:Y:S04]  /*5790*/  BSSY B1, `(.L_x_110) ;  /* 0x000000a000017945 */ /* 0x000fe80003800000 */
        /* <DEDUP_REMOVED lines=9> */
.L_x_111:
[----:B------:R-:W-:Y:S05]  /*5830*/  BSYNC B1 ;  /* 0x0000000000017941 */ /* 0x000fea0003800000 */
.L_x_110:
        /* <DEDUP_REMOVED lines=10> */
[----:B0-----:R-:W-:Y:S05]  /*58e0*/  @!P4 BRA `(.L_x_113) ;  /* 0x000000000004c947 */ /* 0x001fea0003800000 */
[----:B------:R0:W5:Y:S02]  /*58f0*/  LDG.E.LTC128B R101, desc[UR44][R60.64+0x60] ;  /* 0x0000602c3c657981 */ /* 0x000164000c1e1920 */
.L_x_113:
[----:B------:R-:W-:Y:S05]  /*5900*/  BSYNC B1 ;  /* 0x0000000000017941 */ /* 0x000fea0003800000 */
.L_x_112:
        /* <DEDUP_REMOVED lines=12> */
.L_x_115:
[----:B------:R-:W-:Y:S05]  /*59d0*/  BSYNC B1 ;  /* 0x0000000000017941 */ /* 0x000fea0003800000 */
.L_x_114:
        /* <DEDUP_REMOVED lines=12> */
.L_x_117:
[----:B------:R-:W-:Y:S05]  /*5aa0*/  BSYNC B1 ;  /* 0x0000000000017941 */ /* 0x000fea0003800000 */
.L_x_116:
        /* <DEDUP_REMOVED lines=11> */
.L_x_119:
[----:B------:R-:W-:Y:S05]  /*5b60*/  BSYNC B1 ;  /* 0x0000000000017941 */ /* 0x000fea0003800000 */
.L_x_118:
        /* <DEDUP_REMOVED lines=12> */
.L_x_121:
[----:B------:R-:W-:Y:S05]  /*5c30*/  BSYNC B1 ;  /* 0x0000000000017941 */ /* 0x000fea0003800000 */
.L_x_120:
        /* <DEDUP_REMOVED lines=12> */
.L_x_123:
[----:B------:R-:W-:Y:S05]  /*5d00*/  BSYNC B1 ;  /* 0x0000000000017941 */ /* 0x000fea0003800000 */
.L_x_122:
        /* <DEDUP_REMOVED lines=12> */
.L_x_125:
[----:B------:R-:W-:Y:S05]  /*5dd0*/  BSYNC B1 ;  /* 0x0000000000017941 */ /* 0x000fea0003800000 */
.L_x_124:
        /* <DEDUP_REMOVED lines=11> */
.L_x_127:
[----:B------:R-:W-:Y:S05]  /*5e90*/  BSYNC B1 ;  /* 0x0000000000017941 */ /* 0x000fea0003800000 */
.L_x_126:
        /* <DEDUP_REMOVED lines=12> */
.L_x_129:
[----:B------:R-:W-:Y:S05]  /*5f60*/  BSYNC B1 ;  /* 0x0000000000017941 */ /* 0x000fea0003800000 */
.L_x_128:
        /* <DEDUP_REMOVED lines=11> */
.L_x_131:
[----:B------:R-:W-:Y:S05]  /*6020*/  BSYNC B1 ;  /* 0x0000000000017941 */ /* 0x000fea0003800000 */
.L_x_130:
        /* <DEDUP_REMOVED lines=11> */
.L_x_133:
[----:B------:R-:W-:Y:S05]  /*60e0*/  BSYNC B1 ;  /* 0x0000000000017941 */ /* 0x000fea0003800000 */
.L_x_132:
[----:B-----5:R-:W-:Y:S01]  /*60f0*/  LOP3.LUT R4, R101, 0xffffe000, RZ, 0xc0, !PT ;  /* 0xffffe00065047812 */ /* 0x020fe200078ec0ff */
[----:B------:R-:W-:Y:S01]  /*6100*/  BSSY B1, `(.L_x_134) ;  /* 0x000000a000017945 */ /* 0x000fe20003800000 */
[----:B------:R-:W-:-:S03]  /*6110*/  ISETP.GT.AND P5, PT, R3, 0x88, P5 ;  /* 0x000000880300780c */ /* 0x000fc60002fa4270 */
[----:B------:R-:W-:Y:S01]  /*6120*/  FMUL R5, R4, R89 ;  /* 0x0000005904057220 */ /* 0x000fe20000400000 */
[----:B------:R-:W-:-:S03]  /*6130*/  @P4 IMAD.MOV.U32 R4, RZ, RZ, R8 ;  /* 0x000000ffff044224 */ /* 0x000fc600078e0008 */
[----:B------:R-:W-:Y:S01]  /*6140*/  FFMA R7, R46, R88, R5 ;  /* 0x000000582e077223 */ /* 0x000fe20000000005 */
[----:B------:R-:W-:-:S04]  /*6150*/  @P4 IMAD.MOV.U32 R5, RZ, RZ, R9 ;  /* 0x000000ffff054224 */ /* 0x000fc800078e0009 */
[----:B------:R-:W-:-:S05]  /*6160*/  F2FP.TF32.F32.PACK_B R7, R7 ;  /* 0x00000007ff07723e */ /* 0x000fca00024050ff */
[----:B------:R0:W-:Y:S01]  /*6170*/  @P4 STG.E desc[UR44][R4.64+0xa0], R7 ;  /* 0x0000a00704004986 */ /* 0x0001e2000c10192c */
[----:B------:R-:W-:Y:S05]  /*6180*/  @!P5 BRA `(.L_x_135) ;  /* 0x000000000004d947 */ /* 0x000fea0003800000 */
[----:B------:R0:W5:Y:S02]  /*6190*/  LDG.E.LTC128B R101, desc[UR44][R12.64+0xa4] ;  /* 0x0000a42c0c657981 */ /* 0x000164000c1e1920 */
.L_x_135:
[----:B------:R-:W-:Y:S05]  /*61a0*/  BSYNC B1 ;  /* 0x0000000000017941 */ /* 0x000fea0003800000 */
.L_x_134:
[----:B0----5:R-:W-:Y:S01]  /*61b0*/  LOP3.LUT R4, R101, 0xffffe000, RZ, 0xc0, !PT ;  /* 0xffffe00065047812 */ /* 0x021fe200078ec0ff */
        /* <DEDUP_REMOVED lines=10> */
.L_x_137:
[----:B------:R-:W-:Y:S05]  /*6260*/  BSYNC B1 ;  /* 0x0000000000017941 */ /* 0x000fea0003800000 */
.L_x_136:
[----:B0----5:R-:W-:Y:S01]  /*6270*/  LOP3.LUT R4, R101, 0xffffe000, RZ, 0xc0, !PT ;  /* 0xffffe00065047812 */ /* 0x021fe200078ec0ff */
        /* <DEDUP_REMOVED lines=10> */
.L_x_139:
[----:B------:R-:W-:Y:S05]  /*6320*/  BSYNC B1 ;  /* 0x0000000000017941 */ /* 0x000fea0003800000 */
.L_x_138:
        /* <DEDUP_REMOVED lines=11> */
.L_x_141:
[----:B------:R-:W-:Y:S05]  /*63e0*/  BSYNC B1 ;  /* 0x0000000000017941 */ /* 0x000fea0003800000 */
.L_x_140:
        /* <DEDUP_REMOVED lines=11> */
.L_x_143:
[----:B------:R-:W-:Y:S05]  /*64a0*/  BSYNC B1 ;  /* 0x0000000000017941 */ /* 0x000fea0003800000 */
.L_x_142:
        /* <DEDUP_REMOVED lines=11> */
.L_x_145:
[----:B------:R-:W-:Y:S05]  /*6560*/  BSYNC B1 ;  /* 0x0000000000017941 */ /* 0x000fea0003800000 */
.L_x_144:
        /* <DEDUP_REMOVED lines=11> */
.L_x_147:
[----:B------:R-:W-:Y:S05]  /*6620*/  BSYNC B1 ;  /* 0x0000000000017941 */ /* 0x000fea0003800000 */
.L_x_146:
[----:B0----5:R-:W-:Y:S01]  /*6630*/  LOP3.LUT R4, R101, 0xffffe000, RZ, 0xc0, !PT ;  /* 0xffffe00065047812 */ /* 0x021fe200078ec0ff */
        /* <DEDUP_REMOVED lines=8> */
.L_x_149:
[----:B------:R-:W-:Y:S05]  /*66c0*/  BSYNC B1 ;  /* 0x0000000000017941 */ /* 0x000fea0003800000 */
.L_x_148:
        /* <DEDUP_REMOVED lines=11> */
.L_x_151:
[----:B------:R-:W-:Y:S05]  /*6780*/  BSYNC B1 ;  /* 0x0000000000017941 */ /* 0x000fea0003800000 */
.L_x_150:
[----:B------:R-:W-:Y:S05]  /*6790*/  @!P0 BRA `(.L_x_152) ;  /* 0x00000014008c8947 */ /* 0x000fea0003800000 */
[----:B0----5:R-:W-:-:S05]  /*67a0*/  LOP3.LUT R4, R101, 0xffffe000, RZ, 0xc0, !PT ;  /* 0xffffe00065047812 */ /* 0x021fca00078ec0ff */
[----:B------:R-:W-:-:S04]  /*67b0*/  FMUL R4, R4, R89 ;  /* 0x0000005904047220 */ /* 0x000fc80000400000 */
[----:B------:R-:W-:-:S05]  /*67c0*/  FFMA R55, R55, R88, R4 ;  /* 0x0000005837377223 */ /* 0x000fca0000000004 */
[----:B------:R-:W-:-:S05]  /*67d0*/  F2FP.TF32.F32.PACK_B R55, R55 ;  /* 0x00000037ff37723e */ /* 0x000fca00024050ff */
[----:B------:R0:W-:Y:S01]  /*67e0*/  STG.E desc[UR44][R8.64+0xe4], R55 ;  /* 0x0000e43708007986 */ /* 0x0001e2000c10192c */
[----:B------:R-:W-:Y:S05]  /*67f0*/  BRA `(.L_x_152) ;  /* 0x0000001400747947 */ /* 0x000fea0003800000 */
.L_x_29:
[----:B------:R-:W-:Y:S01]  /*6800*/  ULDC.64 UR4, c[0x0][0x5c0] ;  /* 0x0001700000047ab9 */ /* 0x000fe20000000a00 */
[-C--:B------:R-:W-:Y:S01]  /*6810*/  FMUL R5, R56, R88.reuse ;  /* 0x0000005838057220 */ /* 0x080fe20000400000 */
[----:B------:R-:W-:Y:S01]  /*6820*/  ISETP.GT.AND P4, PT, R4, 0x1, PT ;  /* 0x000000010400780c */ /* 0x000fe20003f84270 */
[-C--:B------:R-:W-:Y:S01]  /*6830*/  FMUL R57, R57, R88.reuse ;  /* 0x0000005839397220 */ /* 0x080fe20000400000 */
[----:B------:R-:W-:Y:S01]  /*6840*/  LEA R8, P2, R112, UR4, 0x2 ;  /* 0x0000000470087c11 */ /* 0x000fe2000f8410ff */
[----:B------:R-:W-:Y:S01]  /*6850*/  IMAD.SHL.U32 R15, R90, 0x4, RZ ;  /* 0x000000045a0f7824 */ /* 0x000fe200078e00ff */
[----:B------:R-:W-:Y:S01]  /*6860*/  ISETP.GT.AND P1, PT, R3, RZ, P4 ;  /* 0x000000ff0300720c */ /* 0x000fe20002724270 */
[----:B------:R-:W-:Y:S01]  /*6870*/  IMAD.SHL.U32 R101, R91, 0x4, RZ ;  /* 0x000000045b657824 */ /* 0x000fe200078e00ff */
[----:B------:R-:W-:Y:S01]  /*6880*/  LEA.HI.X R9, R112, UR5, R21, 0x2, P2 ;  /* 0x0000000570097c11 */ /* 0x000fe200090f1415 */
[-C--:B------:R-:W-:Y:S01]  /*6890*/  FMUL R59, R59, R88.reuse ;  /* 0x000000583b3b7220 */ /* 0x080fe20000400000 */
[----:B------:R-:W-:Y:S01]  /*68a0*/  F2FP.TF32.F32.PACK_B R5, R5 ;  /* 0x00000005ff05723e */ /* 0x000fe200024050ff */
[-C--:B------:R-:W-:Y:S01]  /*68b0*/  FMUL R13, R58, R88.reuse ;  /* 0x000000583a0d7220 */ /* 0x080fe20000400000 */
[----:B------:R-:W-:Y:S01]  /*68c0*/  F2FP.TF32.F32.PACK_B R57, R57 ;  /* 0x00000039ff39723e */ /* 0x000fe200024050ff */
[-C--:B------:R-:W-:Y:S01]  /*68d0*/  FMUL R61, R61, R88.reuse ;  /* 0x000000583d3d7220 */ /* 0x080fe20000400000 */
[----:B------:R-:W-:Y:S01]  /*68e0*/  SHF.L.U64.HI R7, R90, 0x2, R93 ;  /* 0x000000025a077819 */ /* 0x000fe2000001025d */
[----:B------:R0:W-:Y:S01]  /*68f0*/  @P0 STG.E desc[UR44][R8.64], R5 ;  /* 0x0000000508000986 */ /* 0x0001e2000c10192c */
[----:B------:R-:W-:Y:S01]  /*6900*/  ISETP.GT.AND P0, PT, R3, 0x8, P4 ;  /* 0x000000080300780c */ /* 0x000fe20002704270 */
[----:B------:R-:W-:Y:S01]  /*6910*/  FMUL R63, R63, R88 ;  /* 0x000000583f3f7220 */ /* 0x000fe20000400000 */
[----:B------:R-:W-:Y:S01]  /*6920*/  IADD3 R10, P2, R15, R8, RZ ;  /* 0x000000080f0a7210 */ /* 0x000fe20007f5e0ff */
[----:B------:R-:W-:Y:S01]  /*6930*/  @P1 STG.E desc[UR44][R8.64+0x4], R57 ;  /* 0x0000043908001986 */ /* 0x000fe2000c10192c */
[----:B------:R-:W-:Y:S01]  /*6940*/  SHF.L.U64.HI R19, R91, 0x2, R92 ;  /* 0x000000025b137819 */ /* 0x000fe2000001025c */
[----:B------:R-:W-:Y:S01]  /*6950*/  FMUL R65, R65, R88 ;  /* 0x0000005841417220 */ /* 0x000fe20000400000 */
[----:B------:R-:W-:Y:S01]  /*6960*/  F2FP.TF32.F32.PACK_B R59, R59 ;  /* 0x0000003bff3b723e */ /* 0x000fe200024050ff */
[----:B------:R-:W-:Y:S01]  /*6970*/  IMAD.X R11, R7, 0x1, R9, P2 ;  /* 0x00000001070b7824 */ /* 0x000fe200010e0609 */
[----:B------:R-:W-:Y:S01]  /*6980*/  IADD3 R6, P1, P2, R101, R8, R15 ;  /* 0x0000000865067210 */ /* 0x000fe20007a3e00f */
[-C--:B------:R-:W-:Y:S01]  /*6990*/  FMUL R67, R67, R88.reuse ;  /* 0x0000005843437220 */ /* 0x080fe20000400000 */
[----:B------:R-:W-:Y:S01]  /*69a0*/  ISETP.GT.AND P5, PT, R4, 0x8, PT ;  /* 0x000000080400780c */ /* 0x000fe20003fa4270 */
[-C--:B0-----:R-:W-:Y:S01]  /*69b0*/  FMUL R5, R60, R88.reuse ;  /* 0x000000583c057220 */ /* 0x081fe20000400000 */
[C---:B------:R-:W-:Y:S01]  /*69c0*/  ISETP.GT.AND P4, PT, R4.reuse, 0x9, PT ;  /* 0x000000090400780c */ /* 0x040fe20003f84270 */
[----:B------:R-:W-:Y:S01]  /*69d0*/  @P0 STG.E desc[UR44][R10.64+0x4], R59 ;  /* 0x0000043b0a000986 */ /* 0x000fe2000c10192c */
[----:B------:R-:W-:Y:S01]  /*69e0*/  ISETP.GT.AND P3, PT, R3, 0x8, P6 ;  /* 0x000000080300780c */ /* 0x000fe20003764270 */
[-C--:B------:R-:W-:Y:S01]  /*69f0*/  FMUL R69, R69, R88.reuse ;  /* 0x0000005845457220 */ /* 0x080fe20000400000 */
[----:B------:R-:W-:Y:S01]  /*6a00*/  IADD3.X R7, R19, R9, R7, P1, P2 ;  /* 0x0000000913077210 */ /* 0x000fe20000fe4407 */
[-C--:B------:R-:W-:Y:S01]  /*6a10*/  FMUL R71, R71, R88.reuse ;  /* 0x0000005847477220 */ /* 0x080fe20000400000 */
[----:B------:R-:W-:Y:S01]  /*6a20*/  ISETP.GT.AND P1, PT, R3, RZ, P5 ;  /* 0x000000ff0300720c */ /* 0x000fe20002f24270 */
[-C--:B------:R-:W-:Y:S01]  /*6a30*/  FMUL R73, R73, R88.reuse ;  /* 0x0000005849497220 */ /* 0x080fe20000400000 */
[----:B------:R-:W-:Y:S01]  /*6a40*/  ISETP.GT.AND P0, PT, R3, RZ, P4 ;  /* 0x000000ff0300720c */ /* 0x000fe20002704270 */
[-C--:B------:R-:W-:Y:S01]  /*6a50*/  FMUL R75, R75, R88.reuse ;  /* 0x000000584b4b7220 */ /* 0x080fe20000400000 */
[----:B------:R-:W-:Y:S01]  /*6a60*/  F2FP.TF32.F32.PACK_B R13, R13 ;  /* 0x0000000dff0d723e */ /* 0x000fe200024050ff */
[-C--:B------:R-:W-:Y:S01]  /*6a70*/  FMUL R77, R77, R88.reuse ;  /* 0x000000584d4d7220 */ /* 0x080fe20000400000 */
[----:B------:R-:W-:Y:S01]  /*6a80*/  F2FP.TF32.F32.PACK_B R5, R5 ;  /* 0x00000005ff05723e */ /* 0x000fe200024050ff */
[-C--:B------:R-:W-:Y:S01]  /*6a90*/  FMUL R79, R79, R88.reuse ;  /* 0x000000584f4f7220 */ /* 0x080fe20000400000 */
[----:B------:R-:W-:Y:S01]  /*6aa0*/  F2FP.TF32.F32.PACK_B R61, R61 ;  /* 0x0000003dff3d723e */ /* 0x000fe200024050ff */
[----:B------:R0:W-:Y:S01]  /*6ab0*/  @P3 STG.E desc[UR44][R10.64], R13 ;  /* 0x0000000d0a003986 */ /* 0x0001e2000c10192c */
[----:B------:R-:W-:Y:S01]  /*6ac0*/  F2FP.TF32.F32.PACK_B R63, R63 ;  /* 0x0000003fff3f723e */ /* 0x000fe200024050ff */
[-C--:B------:R-:W-:Y:S01]  /*6ad0*/  FMUL R81, R81, R88.reuse ;  /* 0x0000005851517220 */ /* 0x080fe20000400000 */
[C---:B------:R-:W-:Y:S01]  /*6ae0*/  ISETP.GT.AND P3, PT, R4.reuse, 0x10, PT ;  /* 0x000000100400780c */ /* 0x040fe20003f64270 */
[----:B------:R1:W-:Y:S01]  /*6af0*/  @P1 STG.E desc[UR44][R8.64+0x20], R5 ;  /* 0x0000200508001986 */ /* 0x0003e2000c10192c */
[----:B------:R-:W-:Y:S01]  /*6b00*/  ISETP.GT.AND P1, PT, R3, 0x8, P5 ;  /* 0x000000080300780c */ /* 0x000fe20002f24270 */
[-C--:B------:R-:W-:Y:S01]  /*6b10*/  FMUL R83, R83, R88.reuse ;  /* 0x0000005853537220 */ /* 0x080fe20000400000 */
[----:B------:R-:W-:Y:S01]  /*6b20*/  ISETP.GT.AND P2, PT, R4, 0x11, PT ;  /* 0x000000110400780c */ /* 0x000fe20003f44270 */
[----:B------:R-:W-:Y:S01]  /*6b30*/  @P0 STG.E desc[UR44][R8.64+0x24], R61 ;  /* 0x0000243d08000986 */ /* 0x000fe2000c10192c */
[----:B------:R-:W-:Y:S01]  /*6b40*/  ISETP.GT.AND P0, PT, R3, 0x8, P4 ;  /* 0x000000080300780c */ /* 0x000fe20002704270 */
[-C--:B------:R-:W-:Y:S01]  /*6b50*/  FMUL R85, R85, R88.reuse ;  /* 0x0000005855557220 */ /* 0x080fe20000400000 */
[----:B------:R-:W-:Y:S01]  /*6b60*/  F2FP.TF32.F32.PACK_B R65, R65 ;  /* 0x00000041ff41723e */ /* 0x000fe200024050ff */
[-C--:B0-----:R-:W-:Y:S01]  /*6b70*/  FMUL R13, R62, R88.reuse ;  /* 0x000000583e0d7220 */ /* 0x081fe20000400000 */
[----:B------:R-:W-:Y:S01]  /*6b80*/  F2FP.TF32.F32.PACK_B R67, R67 ;  /* 0x00000043ff43723e */ /* 0x000fe200024050ff */
[-C--:B------:R-:W-:Y:S01]  /*6b90*/  FMUL R87, R87, R88.reuse ;  /* 0x0000005857577220 */ /* 0x080fe20000400000 */
[----:B------:R-:W-:Y:S01]  /*6ba0*/  F2FP.TF32.F32.PACK_B R69, R69 ;  /* 0x00000045ff45723e */ /* 0x000fe200024050ff */
[-C--:B-1----:R-:W-:Y:S01]  /*6bb0*/  FMUL R5, R64, R88.reuse ;  /* 0x0000005840057220 */ /* 0x082fe20000400000 */
[----:B------:R-:W-:Y:S01]  /*6bc0*/  F2FP.TF32.F32.PACK_B R13, R13 ;  /* 0x0000000dff0d723e */ /* 0x000fe200024050ff */
[-C--:B------:R-:W-:Y:S01]  /*6bd0*/  FMUL R25, R25, R88.reuse ;  /* 0x0000005819197220 */ /* 0x080fe20000400000 */
[----:B------:R-:W-:Y:S01]  /*6be0*/  F2FP.TF32.F32.PACK_B R71, R71 ;  /* 0x00000047ff47723e */ /* 0x000fe200024050ff */
[-C--:B------:R-:W-:Y:S01]  /*6bf0*/  FMUL R27, R27, R88.reuse ;  /* 0x000000581b1b7220 */ /* 0x080fe20000400000 */
[----:B------:R-:W-:Y:S01]  /*6c00*/  F2FP.TF32.F32.PACK_B R5, R5 ;  /* 0x00000005ff05723e */ /* 0x000fe200024050ff */
[----:B------:R-:W-:Y:S01]  /*6c10*/  @P0 STG.E desc[UR44][R10.64+0x24], R63 ;  /* 0x0000243f0a000986 */ /* 0x000fe2000c10192c */
[----:B------:R-:W-:Y:S01]  /*6c20*/  ISETP.GT.AND P0, PT, R3, RZ, P3 ;  /* 0x000000ff0300720c */ /* 0x000fe20001f04270 */
[-C--:B------:R-:W-:Y:S01]  /*6c30*/  FMUL R29, R29, R88.reuse ;  /* 0x000000581d1d7220 */ /* 0x080fe20000400000 */
[----:B------:R-:W-:Y:S01]  /*6c40*/  F2FP.TF32.F32.PACK_B R73, R73 ;  /* 0x00000049ff49723e */ /* 0x000fe200024050ff */
[----:B------:R0:W-:Y:S01]  /*6c50*/  @P1 STG.E desc[UR44][R10.64+0x20], R13 ;  /* 0x0000200d0a001986 */ /* 0x0001e2000c10192c */
[C---:B------:R-:W-:Y:S01]  /*6c60*/  ISETP.GT.AND P1, PT, R4.reuse, 0x19, PT ;  /* 0x000000190400780c */ /* 0x040fe20003f24270 */
[-C--:B------:R-:W-:Y:S01]  /*6c70*/  FMUL R31, R31, R88.reuse ;  /* 0x000000581f1f7220 */ /* 0x080fe20000400000 */
[----:B------:R-:W-:Y:S01]  /*6c80*/  F2FP.TF32.F32.PACK_B R75, R75 ;  /* 0x0000004bff4b723e */ /* 0x000fe200024050ff */
[-C--:B------:R-:W-:Y:S01]  /*6c90*/  FMUL R33, R33, R88.reuse ;  /* 0x0000005821217220 */ /* 0x080fe20000400000 */
[C---:B------:R-:W-:Y:S01]  /*6ca0*/  ISETP.GT.AND P5, PT, R4.reuse, 0x28, PT ;  /* 0x000000280400780c */ /* 0x040fe20003fa4270 */
[-C--:B------:R-:W-:Y:S01]  /*6cb0*/  FMUL R35, R35, R88.reuse ;  /* 0x0000005823237220 */ /* 0x080fe20000400000 */
[----:B------:R-:W-:Y:S01]  /*6cc0*/  ISETP.GT.AND P4, PT, R4, 0x29, PT ;  /* 0x000000290400780c */ /* 0x000fe20003f84270 */
[-C--:B------:R-:W-:Y:S01]  /*6cd0*/  FMUL R37, R37, R88.reuse ;  /* 0x0000005825257220 */ /* 0x080fe20000400000 */
[----:B------:R-:W-:Y:S01]  /*6ce0*/  F2FP.TF32.F32.PACK_B R77, R77 ;  /* 0x0000004dff4d723e */ /* 0x000fe200024050ff */
[----:B------:R1:W-:Y:S01]  /*6cf0*/  @P0 STG.E desc[UR44][R8.64+0x40], R5 ;  /* 0x0000400508000986 */ /* 0x0003e2000c10192c */
[----:B------:R-:W-:Y:S01]  /*6d00*/  ISETP.GT.AND P0, PT, R3, RZ, P2 ;  /* 0x000000ff0300720c */ /* 0x000fe20001704270 */
[-C--:B0-----:R-:W-:Y:S01]  /*6d10*/  FMUL R13, R66, R88.reuse ;  /* 0x00000058420d7220 */ /* 0x081fe20000400000 */
[----:B------:R-:W-:Y:S01]  /*6d20*/  F2FP.TF32.F32.PACK_B R79, R79 ;  /* 0x0000004fff4f723e */ /* 0x000fe200024050ff */
[-C--:B------:R-:W-:Y:S01]  /*6d30*/  FMUL R39, R39, R88.reuse ;  /* 0x0000005827277220 */ /* 0x080fe20000400000 */
[----:B------:R-:W-:Y:S01]  /*6d40*/  F2FP.TF32.F32.PACK_B R81, R81 ;  /* 0x00000051ff51723e */ /* 0x000fe200024050ff */
[-C--:B------:R-:W-:Y:S01]  /*6d50*/  FMUL R41, R41, R88.reuse ;  /* 0x0000005829297220 */ /* 0x080fe20000400000 */
[----:B------:R-:W-:Y:S01]  /*6d60*/  F2FP.TF32.F32.PACK_B R13, R13 ;  /* 0x0000000dff0d723e */ /* 0x000fe200024050ff */
[-C--:B------:R-:W-:Y:S01]  /*6d70*/  FMUL R43, R43, R88.reuse ;  /* 0x000000582b2b7220 */ /* 0x080fe20000400000 */
[----:B------:R-:W-:Y:S01]  /*6d80*/  F2FP.TF32.F32.PACK_B R83, R83 ;  /* 0x00000053ff53723e */ /* 0x000fe200024050ff */
[-C--:B------:R-:W-:Y:S01]  /*6d90*/  FMUL R45, R45, R88.reuse ;  /* 0x000000582d2d7220 */ /* 0x080fe20000400000 */
[----:B------:R-:W-:Y:S01]  /*6da0*/  P2R R57, PR, RZ, 0x20 ;  /* 0x00000020ff397803 */ /* 0x000fe20000000000 */
[-C--:B-1----:R-:W-:Y:S01]  /*6db0*/  FMUL R5, R68, R88.reuse ;  /* 0x0000005844057220 */ /* 0x082fe20000400000 */
[----:B------:R-:W-:Y:S01]  /*6dc0*/  P2R R56, PR, RZ, 0x10 ;  /* 0x00000010ff387803 */ /* 0x000fe20000000000 */
[----:B------:R-:W-:Y:S01]  /*6dd0*/  @P0 STG.E desc[UR44][R8.64+0x44], R65 ;  /* 0x0000444108000986 */ /* 0x000fe2000c10192c */
[----:B------:R-:W-:Y:S01]  /*6de0*/  ISETP.GT.AND P0, PT, R3, 0x8, P3 ;  /* 0x000000080300780c */ /* 0x000fe20001f04270 */
[-C--:B------:R-:W-:Y:S01]  /*6df0*/  FMUL R47, R47, R88.reuse ;  /* 0x000000582f2f7220 */ /* 0x080fe20000400000 */
[----:B------:R-:W-:Y:S01]  /*6e00*/  F2FP.TF32.F32.PACK_B R5, R5 ;  /* 0x00000005ff05723e */ /* 0x000fe200024050ff */
[-C--:B------:R-:W-:Y:S01]  /*6e10*/  FMUL R49, R49, R88.reuse ;  /* 0x0000005831317220 */ /* 0x080fe20000400000 */
[----:B------:R-:W-:Y:S01]  /*6e20*/  ISETP.GT.AND P3, PT, R4, 0x30, PT ;  /* 0x000000300400780c */ /* 0x000fe20003f64270 */
[-C--:B------:R-:W-:Y:S01]  /*6e30*/  FMUL R51, R51, R88.reuse ;  /* 0x0000005833337220 */ /* 0x080fe20000400000 */
[----:B------:R-:W-:Y:S01]  /*6e40*/  F2FP.TF32.F32.PACK_B R85, R85 ;  /* 0x00000055ff55723e */ /* 0x000fe200024050ff */
[-C--:B------:R-:W-:Y:S01]  /*6e50*/  FMUL R53, R53, R88.reuse ;  /* 0x0000005835357220 */ /* 0x080fe20000400000 */
[----:B------:R-:W-:Y:S01]  /*6e60*/  F2FP.TF32.F32.PACK_B R87, R87 ;  /* 0x00000057ff57723e */ /* 0x000fe200024050ff */
[----:B------:R-:W-:Y:S01]  /*6e70*/  FMUL R55, R55, R88 ;  /* 0x0000005837377220 */ /* 0x000fe20000400000 */
[----:B------:R-:W-:-:S02]  /*6e80*/  F2FP.TF32.F32.PACK_B R25, R25 ;  /* 0x00000019ff19723e */ /* 0x000fc400024050ff */
[----:B------:R-:W-:Y:S01]  /*6e90*/  F2FP.TF32.F32.PACK_B R27, R27 ;  /* 0x0000001bff1b723e */ /* 0x000fe200024050ff */
[----:B------:R0:W-:Y:S01]  /*6ea0*/  @P0 STG.E desc[UR44][R10.64+0x40], R13 ;  /* 0x0000400d0a000986 */ /* 0x0001e2000c10192c */
[----:B------:R-:W-:Y:S02]  /*6eb0*/  ISETP.GT.AND P0, PT, R3, 0x8, P2 ;  /* 0x000000080300780c */ /* 0x000fe40001704270 */
[----:B------:R-:W-:Y:S02]  /*6ec0*/  ISETP.GT.AND P2, PT, R4, 0x18, PT ;  /* 0x000000180400780c */ /* 0x000fe40003f44270 */
[----:B------:R-:W-:Y:S02]  /*6ed0*/  F2FP.TF32.F32.PACK_B R29, R29 ;  /* 0x0000001dff1d723e */ /* 0x000fe400024050ff */
[----:B------:R-:W-:Y:S02]  /*6ee0*/  F2FP.TF32.F32.PACK_B R31, R31 ;  /* 0x0000001fff1f723e */ /* 0x000fe400024050ff */
[----:B------:R-:W-:-:S02]  /*6ef0*/  F2FP.TF32.F32.PACK_B R33, R33 ;  /* 0x00000021ff21723e */ /* 0x000fc400024050ff */
[----:B------:R-:W-:Y:S01]  /*6f00*/  F2FP.TF32.F32.PACK_B R35, R35 ;  /* 0x00000023ff23723e */ /* 0x000fe200024050ff */
[----:B0-----:R-:W-:Y:S01]  /*6f10*/  FMUL R13, R70, R88 ;  /* 0x00000058460d7220 */ /* 0x001fe20000400000 */
[----:B------:R-:W-:Y:S01]  /*6f20*/  F2FP.TF32.F32.PACK_B R37, R37 ;  /* 0x00000025ff25723e */ /* 0x000fe200024050ff */
[----:B------:R-:W-:Y:S01]  /*6f30*/  @P0 STG.E desc[UR44][R10.64+0x44], R67 ;  /* 0x000044430a000986 */ /* 0x000fe2000c10192c */
[----:B------:R-:W-:Y:S02]  /*6f40*/  ISETP.GT.AND P0, PT, R3, RZ, P2 ;  /* 0x000000ff0300720c */ /* 0x000fe40001704270 */
[----:B------:R-:W-:Y:S02]  /*6f50*/  F2FP.TF32.F32.PACK_B R13, R13 ;  /* 0x0000000dff0d723e */ /* 0x000fe400024050ff */
[----:B------:R-:W-:Y:S02]  /*6f60*/  F2FP.TF32.F32.PACK_B R39, R39 ;  /* 0x00000027ff27723e */ /* 0x000fe400024050ff */
[----:B------:R-:W-:-:S02]  /*6f70*/  F2FP.TF32.F32.PACK_B R41, R41 ;  /* 0x00000029ff29723e */ /* 0x000fc400024050ff */
[----:B------:R-:W-:Y:S02]  /*6f80*/  F2FP.TF32.F32.PACK_B R43, R43 ;  /* 0x0000002bff2b723e */ /* 0x000fe400024050ff */
[----:B------:R-:W-:Y:S02]  /*6f90*/  F2FP.TF32.F32.PACK_B R45, R45 ;  /* 0x0000002dff2d723e */ /* 0x000fe400024050ff */
[----:B------:R-:W-:Y:S01]  /*6fa0*/  F2FP.TF32.F32.PACK_B R47, R47 ;  /* 0x0000002fff2f723e */ /* 0x000fe200024050ff */
[----:B------:R0:W-:Y:S01]  /*6fb0*/  @P0 STG.E desc[UR44][R8.64+0x60], R5 ;  /* 0x0000600508000986 */ /* 0x0001e2000c10192c */
[----:B------:R-:W-:Y:S02]  /*6fc0*/  ISETP.GT.AND P0, PT, R3, RZ, P1 ;  /* 0x000000ff0300720c */ /* 0x000fe40000f04270 */
[----:B------:R-:W-:Y:S02]  /*6fd0*/  F2FP.TF32.F32.PACK_B R49, R49 ;  /* 0x00000031ff31723e */ /* 0x000fe400024050ff */
[----:B------:R-:W-:-:S02]  /*6fe0*/  F2FP.TF32.F32.PACK_B R51, R51 ;  /* 0x00000033ff33723e */ /* 0x000fc400024050ff */
[----:B------:R-:W-:Y:S02]  /*6ff0*/  F2FP.TF32.F32.PACK_B R53, R53 ;  /* 0x00000035ff35723e */ /* 0x000fe400024050ff */
[----:B------:R-:W-:Y:S01]  /*7000*/  F2FP.TF32.F32.PACK_B R55, R55 ;  /* 0x00000037ff37723e */ /* 0x000fe200024050ff */
[----:B0-----:R-:W-:-:S04]  /*7010*/  FMUL R5, R72, R88 ;  /* 0x0000005848057220 */ /* 0x001fc80000400000 */
[----:B------:R-:W-:Y:S01]  /*7020*/  @P0 STG.E desc[UR44][R8.64+0x64], R69 ;  /* 0x0000644508000986 */ /* 0x000fe2000c10192c */
[----:B------:R-:W-:Y:S02]  /*7030*/  ISETP.GT.AND P0, PT, R3, 0x8, P2 ;  /* 0x000000080300780c */ /* 0x000fe40001704270 */
[----:B------:R-:W-:Y:S02]  /*7040*/  ISETP.GT.AND P2, PT, R4, 0x20, PT ;  /* 0x000000200400780c */ /* 0x000fe40003f44270 */
[----:B------:R-:W-:-:S09]  /*7050*/  F2FP.TF32.F32.PACK_B R5, R5 ;  /* 0x00000005ff05723e */ /* 0x000fd200024050ff */
[----:B------:R0:W-:Y:S01]  /*7060*/  @P0 STG.E desc[UR44][R10.64+0x60], R13 ;  /* 0x0000600d0a000986 */ /* 0x0001e2000c10192c */
[----:B------:R-:W-:Y:S02]  /*7070*/  ISETP.GT.AND P0, PT, R3, 0x8, P1 ;  /* 0x000000080300780c */ /* 0x000fe40000f04270 */
[----:B------:R-:W-:Y:S01]  /*7080*/  ISETP.GT.AND P1, PT, R4, 0x21, PT ;  /* 0x000000210400780c */ /* 0x000fe20003f24270 */
[----:B0-----:R-:W-:-:S10]  /*7090*/  FMUL R13, R74, R88 ;  /* 0x000000584a0d7220 */ /* 0x001fd40000400000 */
[----:B------:R-:W-:Y:S01]  /*70a0*/  @P0 STG.E desc[UR44][R10.64+0x64], R71 ;  /* 0x000064470a000986 */ /* 0x000fe2000c10192c */
[----:B------:R-:W-:Y:S02]  /*70b0*/  ISETP.GT.AND P0, PT, R3, RZ, P2 ;  /* 0x000000ff0300720c */ /* 0x000fe40001704270 */
[----:B------:R-:W-:-:S11]  /*70c0*/  F2FP.TF32.F32.PACK_B R13, R13 ;  /* 0x0000000dff0d723e */ /* 0x000fd600024050ff */
[----:B------:R0:W-:Y:S01]  /*70d0*/  @P0 STG.E desc[UR44][R8.64+0x80], R5 ;  /* 0x0000800508000986 */ /* 0x0001e2000c10192c */
[----:B------:R-:W-:Y:S01]  /*70e0*/  ISETP.GT.AND P0, PT, R3, RZ, P1 ;  /* 0x000000ff0300720c */ /* 0x000fe20000f04270 */
[----:B0-----:R-:W-:-:S12]  /*70f0*/  FMUL R5, R76, R88 ;  /* 0x000000584c057220 */ /* 0x001fd80000400000 */
[----:B------:R-:W-:Y:S01]  /*7100*/  @P0 STG.E desc[UR44][R8.64+0x84], R73 ;  /* 0x0000844908000986 */ /* 0x000fe2000c10192c */
[----:B------:R-:W-:Y:S02]  /*7110*/  ISETP.GT.AND P0, PT, R3, 0x8, P2 ;  /* 0x000000080300780c */ /* 0x000fe40001704270 */
[----:B------:R-:W-:Y:S02]  /*7120*/  F2FP.TF32.F32.PACK_B R5, R5 ;  /* 0x00000005ff05723e */ /* 0x000fe400024050ff */
[----:B------:R-:W-:-:S09]  /*7130*/  ISETP.GT.AND P2, PT, R4, 0x38, PT ;  /* 0x000000380400780c */ /* 0x000fd20003f44270 */
[----:B------:R0:W-:Y:S01]  /*7140*/  @P0 STG.E desc[UR44][R10.64+0x80], R13 ;  /* 0x0000800d0a000986 */ /* 0x0001e2000c10192c */
[----:B------:R-:W-:Y:S01]  /*7150*/  ISETP.GT.AND P0, PT, R3, 0x8, P1 ;  /* 0x000000080300780c */ /* 0x000fe20000f04270 */
[----:B0-----:R-:W-:-:S12]  /*7160*/  FMUL R13, R78, R88 ;  /* 0x000000584e0d7220 */ /* 0x001fd80000400000 */
        /* <DEDUP_REMOVED lines=8> */
[----:B------:R-:W-:-:S11]  /*71f0*/  F2FP.TF32.F32.PACK_B R5, R5 ;  /* 0x00000005ff05723e */ /* 0x000fd600024050ff */
[----:B------:R0:W-:Y:S01]  /*7200*/  @P0 STG.E desc[UR44][R10.64+0xa0], R13 ;  /* 0x0000a00d0a000986 */ /* 0x0001e2000c10192c */
[C---:B------:R-:W-:Y:S02]  /*7210*/  ISETP.GT.AND P0, PT, R3.reuse, 0x8, P4 ;  /* 0x000000080300780c */ /* 0x040fe40002704270 */
[----:B------:R-:W-:Y:S01]  /*7220*/  ISETP.GT.AND P4, PT, R3, 0x8, P2 ;  /* 0x000000080300780c */ /* 0x000fe20001784270 */
[----:B0-----:R-:W-:-:S10]  /*7230*/  FMUL R13, R82, R88 ;  /* 0x00000058520d7220 */ /* 0x001fd40000400000 */
[----:B------:R-:W-:Y:S01]  /*7240*/  @P0 STG.E desc[UR44][R10.64+0xa4], R79 ;  /* 0x0000a44f0a000986 */ /* 0x000fe2000c10192c */
[----:B------:R-:W-:Y:S02]  /*7250*/  ISETP.GT.AND P0, PT, R3, RZ, P3 ;  /* 0x000000ff0300720c */ /* 0x000fe40001f04270 */
[----:B------:R-:W-:-:S11]  /*7260*/  F2FP.TF32.F32.PACK_B R13, R13 ;  /* 0x0000000dff0d723e */ /* 0x000fd600024050ff */
[----:B------:R0:W-:Y:S01]  /*7270*/  @P0 STG.E desc[UR44][R8.64+0xc0], R5 ;  /* 0x0000c00508000986 */ /* 0x0001e2000c10192c */
[----:B------:R-:W-:-:S04]  /*7280*/  ISETP.GT.AND P0, PT, R4, 0x31, PT ;  /* 0x000000310400780c */ /* 0x000fc80003f04270 */
[----:B------:R-:W-:Y:S01]  /*7290*/  ISETP.GT.AND P1, PT, R3, RZ, P0 ;  /* 0x000000ff0300720c */ /* 0x000fe20000724270 */
[----:B0-----:R-:W-:-:S05]  /*72a0*/  FMUL R5, R84, R88 ;  /* 0x0000005854057220 */ /* 0x001fca0000400000 */
[----:B------:R-:W-:-:S07]  /*72b0*/  F2FP.TF32.F32.PACK_B R5, R5 ;  /* 0x00000005ff05723e */ /* 0x000fce00024050ff */
[----:B------:R-:W-:Y:S01]  /*72c0*/  @P1 STG.E desc[UR44][R8.64+0xc4], R81 ;  /* 0x0000c45108001986 */ /* 0x000fe2000c10192c */
[----:B------:R-:W-:-:S13]  /*72d0*/  ISETP.GT.AND P1, PT, R3, 0x8, P3 ;  /* 0x000000080300780c */ /* 0x000fda0001f24270 */
[----:B------:R0:W-:Y:S01]  /*72e0*/  @P1 STG.E desc[UR44][R10.64+0xc0], R13 ;  /* 0x0000c00d0a001986 */ /* 0x0001e2000c10192c */
[----:B------:R-:W-:-:S13]  /*72f0*/  ISETP.GT.AND P1, PT, R3, 0x8, P0 ;  /* 0x000000080300780c */ /* 0x000fda0000724270 */
[----:B------:R-:W-:Y:S01]  /*7300*/  @P1 STG.E desc[UR44][R10.64+0xc4], R83 ;  /* 0x0000c4530a001986 */ /* 0x000fe2000c10192c */
[----:B------:R-:W-:-:S05]  /*7310*/  IADD3 R14, P1, R101, R10, RZ ;  /* 0x0000000a650e7210 */ /* 0x000fca0007f3e0ff */
[----:B------:R-:W-:Y:S01]  /*7320*/  IMAD.X R15, R19, 0x1, R11, P1 ;  /* 0x00000001130f7824 */ /* 0x000fe200008e060b */
[----:B------:R-:W-:-:S13]  /*7330*/  ISETP.GT.AND P1, PT, R3, RZ, P2 ;  /* 0x000000ff0300720c */ /* 0x000fda0001724270 */
[----:B------:R1:W-:Y:S01]  /*7340*/  @P1 STG.E desc[UR44][R8.64+0xe0], R5 ;  /* 0x0000e00508001986 */ /* 0x0003e2000c10192c */
[----:B------:R-:W-:-:S05]  /*7350*/  IADD3 R20, P1, R101, R10, RZ ;  /* 0x0000000a65147210 */ /* 0x000fca0007f3e0ff */
[----:B------:R-:W-:Y:S01]  /*7360*/  IMAD.X R21, R19, 0x1, R11, P1 ;  /* 0x0000000113157824 */ /* 0x000fe200008e060b */
[----:B------:R-:W-:-:S05]  /*7370*/  IADD3 R12, P1, R101, R8, RZ ;  /* 0x00000008650c7210 */ /* 0x000fca0007f3e0ff */
[----:B0-----:R-:W-:Y:S01]  /*7380*/  IMAD.X R13, R19, 0x1, R9, P1 ;  /* 0x00000001130d7824 */ /* 0x001fe200008e0609 */
[----:B------:R-:W-:Y:S01]  /*7390*/  ISETP.GT.AND P1, PT, R4, 0x39, PT ;  /* 0x000000390400780c */ /* 0x000fe20003f24270 */
[-C--:B-1----:R-:W-:Y:S01]  /*73a0*/  FMUL R5, R86, R88.reuse ;  /* 0x0000005856057220 */ /* 0x082fe20000400000 */
[----:B------:R-:W-:Y:S02]  /*73b0*/  FMUL R19, R24, R88 ;  /* 0x0000005818137220 */ /* 0x000fe40000400000 */
[----:B------:R-:W-:Y:S02]  /*73c0*/  ISETP.GT.AND P5, PT, R3, RZ, P1 ;  /* 0x000000ff0300720c */ /* 0x000fe40000fa4270 */
[----:B------:R-:W-:Y:S02]  /*73d0*/  F2FP.TF32.F32.PACK_B R5, R5 ;  /* 0x00000005ff05723e */ /* 0x000fe400024050ff */
[----:B------:R-:W-:-:S09]  /*73e0*/  F2FP.TF32.F32.PACK_B R19, R19 ;  /* 0x00000013ff13723e */ /* 0x000fd200024050ff */
[----:B------:R-:W-:Y:S01]  /*73f0*/  @P5 STG.E desc[UR44][R8.64+0xe4], R85 ;  /* 0x0000e45508005986 */ /* 0x000fe2000c10192c */
[----:B------:R-:W-:-:S03]  /*7400*/  ISETP.GT.AND P5, PT, R4, 0x1, PT ;  /* 0x000000010400780c */ /* 0x000fc60003fa4270 */
[----:B------:R0:W-:Y:S01]  /*7410*/  @P4 STG.E desc[UR44][R10.64+0xe0], R5 ;  /* 0x0000e0050a004986 */ /* 0x0001e2000c10192c */
[C---:B------:R-:W-:Y:S02]  /*7420*/  ISETP.GT.AND P4, PT, R3.reuse, 0x8, P1 ;  /* 0x000000080300780c */ /* 0x040fe40000f84270 */
[----:B------:R-:W-:Y:S01]  /*7430*/  ISETP.GT.AND P5, PT, R3, 0x80, P5 ;  /* 0x000000800300780c */ /* 0x000fe20002fa4270 */
[----:B0-----:R-:W-:-:S10]  /*7440*/  FMUL R5, R26, R88 ;  /* 0x000000581a057220 */ /* 0x001fd40000400000 */
[----:B------:R0:W-:Y:S01]  /*7450*/  @P4 STG.E desc[UR44][R10.64+0xe4], R87 ;  /* 0x0000e4570a004986 */ /* 0x0001e2000c10192c */
[C---:B------:R-:W-:Y:S01]  /*7460*/  ISETP.GT.AND P4, PT, R3.reuse, 0x80, P6 ;  /* 0x000000800300780c */ /* 0x040fe20003784270 */
[----:B------:R-:W-:Y:S01]  /*7470*/  @P5 IMAD.MOV.U32 R8, RZ, RZ, R12 ;  /* 0x000000ffff085224 */ /* 0x000fe200078e000c */
[----:B------:R-:W-:Y:S01]  /*7480*/  ISETP.GT.AND P6, PT, R3, 0x88, P6 ;  /* 0x000000880300780c */ /* 0x000fe200037c4270 */
[----:B------:R-:W-:Y:S01]  /*7490*/  @P5 IMAD.MOV.U32 R9, RZ, RZ, R13 ;  /* 0x000000ffff095224 */ /* 0x000fe200078e000d */
[----:B------:R-:W-:Y:S01]  /*74a0*/  F2FP.TF32.F32.PACK_B R5, R5 ;  /* 0x00000005ff05723e */ /* 0x000fe200024050ff */
[----:B0-----:R-:W-:-:S08]  /*74b0*/  FMUL R11, R28, R88 ;  /* 0x000000581c0b7220 */ /* 0x001fd00000400000 */
[----:B------:R0:W-:Y:S01]  /*74c0*/  @P4 STG.E desc[UR44][R12.64], R19 ;  /* 0x000000130c004986 */ /* 0x0001e2000c10192c */
[----:B------:R-:W-:Y:S02]  /*74d0*/  ISETP.NE.AND P4, PT, R56, RZ, PT ;  /* 0x000000ff3800720c */ /* 0x000fe40003f85270 */
[----:B------:R-:W-:Y:S01]  /*74e0*/  F2FP.TF32.F32.PACK_B R11, R11 ;  /* 0x0000000bff0b723e */ /* 0x000fe200024050ff */
[----:B------:R-:W-:Y:S01]  /*74f0*/  @P5 STG.E desc[UR44][R8.64+0x4], R25 ;  /* 0x0000041908005986 */ /* 0x000fe2000c10192c */
[----:B------:R-:W-:-:S03]  /*7500*/  ISETP.NE.AND P5, PT, R57, RZ, PT ;  /* 0x000000ff3900720c */ /* 0x000fc60003fa5270 */
[----:B------:R1:W-:Y:S01]  /*7510*/  @P6 STG.E desc[UR44][R14.64], R5 ;  /* 0x000000050e006986 */ /* 0x0003e2000c10192c */
[----:B------:R-:W-:Y:S01]  /*7520*/  ISETP.GT.AND P6, PT, R4, 0x1, PT ;  /* 0x000000010400780c */ /* 0x000fe20003fc4270 */
[----:B0-----:R-:W-:-:S03]  /*7530*/  FMUL R19, R52, R88 ;  /* 0x0000005834137220 */ /* 0x001fc60000400000 */
[----:B------:R-:W-:Y:S02]  /*7540*/  ISETP.GT.AND P6, PT, R3, 0x88, P6 ;  /* 0x000000880300780c */ /* 0x000fe400037c4270 */
[----:B------:R-:W-:Y:S01]  /*7550*/  F2FP.TF32.F32.PACK_B R19, R19 ;  /* 0x00000013ff13723e */ /* 0x000fe200024050ff */
[-C--:B-1----:R-:W-:Y:S01]  /*7560*/  FMUL R5, R30, R88.reuse ;  /* 0x000000581e057220 */ /* 0x082fe20000400000 */
[----:B------:R-:W-:-:S04]  /*7570*/  FMUL R15, R50, R88 ;  /* 0x00000058320f7220 */ /* 0x000fc80000400000 */
[----:B------:R-:W-:-:S05]  /*7580*/  F2FP.TF32.F32.PACK_B R5, R5 ;  /* 0x00000005ff05723e */ /* 0x000fca00024050ff */
[----:B------:R-:W-:Y:S01]  /*7590*/  @P6 STG.E desc[UR44][R20.64+0x4], R27 ;  /* 0x0000041b14006986 */ /* 0x000fe2000c10192c */
[----:B------:R-:W-:Y:S02]  /*75a0*/  ISETP.GT.AND P6, PT, R4, 0x8, PT ;  /* 0x000000080400780c */ /* 0x000fe40003fc4270 */
[----:B------:R-:W-:Y:S02]  /*75b0*/  F2FP.TF32.F32.PACK_B R15, R15 ;  /* 0x0000000fff0f723e */ /* 0x000fe400024050ff */
[----:B------:R-:W-:-:S13]  /*75c0*/  ISETP.GT.AND P6, PT, R3, 0x80, P6 ;  /* 0x000000800300780c */ /* 0x000fda00037c4270 */
[----:B------:R-:W-:Y:S02]  /*75d0*/  @P6 IMAD.MOV.U32 R8, RZ, RZ, R12 ;  /* 0x000000ffff086224 */ /* 0x000fe400078e000c */
[----:B------:R-:W-:-:S05]  /*75e0*/  @P6 IMAD.MOV.U32 R9, RZ, RZ, R13 ;  /* 0x000000ffff096224 */ /* 0x000fca00078e000d */
[----:B------:R0:W-:Y:S01]  /*75f0*/  @P6 STG.E desc[UR44][R8.64+0x20], R11 ;  /* 0x0000200b08006986 */ /* 0x0001e2000c10192c */
[----:B------:R-:W-:-:S04]  /*7600*/  ISETP.GT.AND P6, PT, R4, 0x9, PT ;  /* 0x000000090400780c */ /* 0x000fc80003fc4270 */
[----:B------:R-:W-:Y:S01]  /*7610*/  ISETP.GT.AND P6, PT, R3, 0x80, P6 ;  /* 0x000000800300780c */ /* 0x000fe200037c4270 */
[----:B0-----:R-:W-:-:S05]  /*7620*/  FMUL R11, R32, R88 ;  /* 0x00000058200b7220 */ /* 0x001fca0000400000 */
[----:B------:R-:W-:-:S07]  /*7630*/  F2FP.TF32.F32.PACK_B R11, R11 ;  /* 0x0000000bff0b723e */ /* 0x000fce00024050ff */
[----:B------:R-:W-:Y:S02]  /*7640*/  @P6 IMAD.MOV.U32 R8, RZ, RZ, R12 ;  /* 0x000000ffff086224 */ /* 0x000fe400078e000c */
[----:B------:R-:W-:-:S05]  /*7650*/  @P6 IMAD.MOV.U32 R9, RZ, RZ, R13 ;  /* 0x000000ffff096224 */ /* 0x000fca00078e000d */
[----:B------:R-:W-:Y:S01]  /*7660*/  @P6 STG.E desc[UR44][R8.64+0x24], R29 ;  /* 0x0000241d08006986 */ /* 0x000fe2000c10192c */
[----:B------:R-:W-:-:S04]  /*7670*/  ISETP.GT.AND P6, PT, R4, 0x8, PT ;  /* 0x000000080400780c */ /* 0x000fc80003fc4270 */
[----:B------:R-:W-:-:S13]  /*7680*/  ISETP.GT.AND P6, PT, R3, 0x88, P6 ;  /* 0x000000880300780c */ /* 0x000fda00037c4270 */
[----:B------:R0:W-:Y:S01]  /*7690*/  @P6 STG.E desc[UR44][R6.64+0x20], R5 ;  /* 0x0000200506006986 */ /* 0x0001e2000c10192c */
[----:B------:R-:W-:-:S04]  /*76a0*/  ISETP.GT.AND P6, PT, R4, 0x9, PT ;  /* 0x000000090400780c */ /* 0x000fc80003fc4270 */
[----:B------:R-:W-:Y:S01]  /*76b0*/  ISETP.GT.AND P6, PT, R3, 0x88, P6 ;  /* 0x000000880300780c */ /* 0x000fe200037c4270 */
[----:B0-----:R-:W-:-:S05]  /*76c0*/  FMUL R5, R34, R88 ;  /* 0x0000005822057220 */ /* 0x001fca0000400000 */
[----:B------:R-:W-:-:S07]  /*76d0*/  F2FP.TF32.F32.PACK_B R5, R5 ;  /* 0x00000005ff05723e */ /* 0x000fce00024050ff */
[----:B------:R-:W-:Y:S01]  /*76e0*/  @P6 STG.E desc[UR44][R6.64+0x24], R31 ;  /* 0x0000241f06006986 */ /* 0x000fe2000c10192c */
[----:B------:R-:W-:-:S04]  /*76f0*/  ISETP.GT.AND P6, PT, R4, 0x10, PT ;  /* 0x000000100400780c */ /* 0x000fc80003fc4270 */
        /* <DEDUP_REMOVED lines=50> */
[----:B------:R0:W-:Y:S01]  /*7a20*/  @P6 STG.E desc[UR44][R8.64+0x84], R41 ;  /* 0x0000842908006986 */ /* 0x0001e2000c10192c */
[----:B------:R-:W-:-:S04]  /*7a30*/  ISETP.GT.AND P6, PT, R4, 0x20, PT ;  /* 0x000000200400780c */ /* 0x000fc80003fc4270 */
[----:B------:R-:W-:Y:S01]  /*7a40*/  ISETP.GT.AND P6, PT, R3, 0x88, P6 ;  /* 0x000000880300780c */ /* 0x000fe200037c4270 */
[----:B0-----:R-:W-:-:S05]  /*7a50*/  FMUL R9, R44, R88 ;  /* 0x000000582c097220 */ /* 0x001fca0000400000 */
[----:B------:R-:W-:-:S07]  /*7a60*/  F2FP.TF32.F32.PACK_B R9, R9 ;  /* 0x00000009ff09723e */ /* 0x000fce00024050ff */
[----:B------:R0:W-:Y:S01]  /*7a70*/  @P6 STG.E desc[UR44][R6.64+0x80], R5 ;  /* 0x0000800506006986 */ /* 0x0001e2000c10192c */
[----:B------:R-:W-:-:S04]  /*7a80*/  ISETP.GT.AND P6, PT, R4, 0x21, PT ;  /* 0x000000210400780c */ /* 0x000fc80003fc4270 */
[----:B------:R-:W-:-:S13]  /*7a90*/  ISETP.GT.AND P6, PT, R3, 0x88, P6 ;  /* 0x000000880300780c */ /* 0x000fda00037c4270 */
[----:B------:R-:W-:Y:S02]  /*7aa0*/  @P6 IMAD.MOV.U32 R4, RZ, RZ, R6 ;  /* 0x000000ffff046224 */ /* 0x000fe400078e0006 */
[----:B0-----:R-:W-:-:S05]  /*7ab0*/  @P6 IMAD.MOV.U32 R5, RZ, RZ, R7 ;  /* 0x000000ffff056224 */ /* 0x001fca00078e0007 */
[----:B------:R0:W-:Y:S01]  /*7ac0*/  @P6 STG.E desc[UR44][R4.64+0x84], R43 ;  /* 0x0000842b04006986 */ /* 0x0001e2000c10192c */
[C---:B------:R-:W-:Y:S02]  /*7ad0*/  ISETP.GT.AND P6, PT, R3.reuse, 0x80, P5 ;  /* 0x000000800300780c */ /* 0x040fe40002fc4270 */
[----:B------:R-:W-:-:S11]  /*7ae0*/  ISETP.GT.AND P5, PT, R3, 0x88, P5 ;  /* 0x000000880300780c */ /* 0x000fd60002fa4270 */
[----:B0-----:R-:W-:Y:S02]  /*7af0*/  @P6 IMAD.MOV.U32 R4, RZ, RZ, R12 ;  /* 0x000000ffff046224 */ /* 0x001fe400078e000c */
[----:B------:R-:W-:-:S05]  /*7b00*/  @P6 IMAD.MOV.U32 R5, RZ, RZ, R13 ;  /* 0x000000ffff056224 */ /* 0x000fca00078e000d */
[----:B------:R0:W-:Y:S01]  /*7b10*/  @P6 STG.E desc[UR44][R4.64+0xa0], R9 ;  /* 0x0000a00904006986 */ /* 0x0001e2000c10192c */
[C---:B------:R-:W-:Y:S02]  /*7b20*/  ISETP.GT.AND P6, PT, R3.reuse, 0x80, P4 ;  /* 0x000000800300780c */ /* 0x040fe400027c4270 */
[----:B------:R-:W-:Y:S01]  /*7b30*/  ISETP.GT.AND P4, PT, R3, 0x88, P4 ;  /* 0x000000880300780c */ /* 0x000fe20002784270 */
[----:B0-----:R-:W-:-:S10]  /*7b40*/  FMUL R9, R48, R88 ;  /* 0x0000005830097220 */ /* 0x001fd40000400000 */
[----:B------:R-:W-:Y:S02]  /*7b50*/  @P6 IMAD.MOV.U32 R4, RZ, RZ, R12 ;  /* 0x000000ffff046224 */ /* 0x000fe400078e000c */
[----:B------:R-:W-:Y:S01]  /*7b60*/  @P6 IMAD.MOV.U32 R5, RZ, RZ, R13 ;  /* 0x000000ffff056224 */ /* 0x000fe200078e000d */
[----:B------:R-:W-:-:S04]  /*7b70*/  F2FP.TF32.F32.PACK_B R9, R9 ;  /* 0x00000009ff09723e */ /* 0x000fc800024050ff */
[----:B------:R0:W-:Y:S02]  /*7b80*/  @P6 STG.E desc[UR44][R4.64+0xa4], R45 ;  /* 0x0000a42d04006986 */ /* 0x0001e4000c10192c */
[----:B0-----:R-:W-:Y:S02]  /*7b90*/  @P5 IMAD.MOV.U32 R4, RZ, RZ, R6 ;  /* 0x000000ffff045224 */ /* 0x001fe400078e0006 */
[----:B------:R-:W-:-:S05]  /*7ba0*/  @P5 IMAD.MOV.U32 R5, RZ, RZ, R7 ;  /* 0x000000ffff055224 */ /* 0x000fca00078e0007 */
[----:B------:R0:W-:Y:S01]  /*7bb0*/  @P5 STG.E desc[UR44][R4.64+0xa0], R11 ;  /* 0x0000a00b04005986 */ /* 0x0001e2000c10192c */
[C---:B------:R-:W-:Y:S02]  /*7bc0*/  ISETP.GT.AND P5, PT, R3.reuse, 0x80, P3 ;  /* 0x000000800300780c */ /* 0x040fe40001fa4270 */
[----:B------:R-:W-:Y:S01]  /*7bd0*/  ISETP.GT.AND P3, PT, R3, 0x88, P3 ;  /* 0x000000880300780c */ /* 0x000fe20001f64270 */
[----:B0-----:R-:W-:Y:S02]  /*7be0*/  @P4 IMAD.MOV.U32 R4, RZ, RZ, R6 ;  /* 0x000000ffff044224 */ /* 0x001fe400078e0006 */
[----:B------:R-:W-:Y:S01]  /*7bf0*/  FMUL R11, R54, R88 ;  /* 0x00000058360b7220 */ /* 0x000fe20000400000 */
[----:B------:R-:W-:-:S04]  /*7c00*/  @P4 IMAD.MOV.U32 R5, RZ, RZ, R7 ;  /* 0x000000ffff054224 */ /* 0x000fc800078e0007 */
[----:B------:R-:W-:Y:S01]  /*7c10*/  F2FP.TF32.F32.PACK_B R11, R11 ;  /* 0x0000000bff0b723e */ /* 0x000fe200024050ff */
[----:B------:R0:W-:Y:S01]  /*7c20*/  @P4 STG.E desc[UR44][R4.64+0xa4], R47 ;  /* 0x0000a42f04004986 */ /* 0x0001e2000c10192c */
[C---:B------:R-:W-:Y:S02]  /*7c30*/  ISETP.GT.AND P4, PT, R3.reuse, 0x80, P0 ;  /* 0x000000800300780c */ /* 0x040fe40000784270 */
[----:B------:R-:W-:Y:S01]  /*7c40*/  ISETP.GT.AND P0, PT, R3, 0x88, P0 ;  /* 0x000000880300780c */ /* 0x000fe20000704270 */
[----:B0-----:R-:W-:Y:S02]  /*7c50*/  @P5 IMAD.MOV.U32 R4, RZ, RZ, R12 ;  /* 0x000000ffff045224 */ /* 0x001fe400078e000c */
[----:B------:R-:W-:-:S05]  /*7c60*/  @P5 IMAD.MOV.U32 R5, RZ, RZ, R13 ;  /* 0x000000ffff055224 */ /* 0x000fca00078e000d */
        /* <DEDUP_REMOVED lines=10> */
[----:B------:R0:W-:Y:S02]  /*7d10*/  @P3 STG.E desc[UR44][R4.64+0xc0], R15 ;  /* 0x0000c00f04003986 */ /* 0x0001e4000c10192c */
[----:B0-----:R-:W-:Y:S02]  /*7d20*/  @P0 IMAD.MOV.U32 R4, RZ, RZ, R6 ;  /* 0x000000ffff040224 */ /* 0x001fe400078e0006 */
[----:B------:R-:W-:-:S05]  /*7d30*/  @P0 IMAD.MOV.U32 R5, RZ, RZ, R7 ;  /* 0x000000ffff050224 */ /* 0x000fca00078e0007 */
[----:B------:R0:W-:Y:S02]  /*7d40*/  @P0 STG.E desc[UR44][R4.64+0xc4], R51 ;  /* 0x0000c43304000986 */ /* 0x0001e4000c10192c */
[----:B0-----:R-:W-:Y:S02]  /*7d50*/  @P5 IMAD.MOV.U32 R4, RZ, RZ, R12 ;  /* 0x000000ffff045224 */ /* 0x001fe400078e000c */
[----:B------:R-:W-:-:S05]  /*7d60*/  @P5 IMAD.MOV.U32 R5, RZ, RZ, R13 ;  /* 0x000000ffff055224 */ /* 0x000fca00078e000d */
[----:B------:R0:W-:Y:S04]  /*7d70*/  @P5 STG.E desc[UR44][R4.64+0xe0], R19 ;  /* 0x0000e01304005986 */ /* 0x0001e8000c10192c */
[----:B------:R1:W-:Y:S01]  /*7d80*/  @P4 STG.E desc[UR44][R12.64+0xe4], R53 ;  /* 0x0000e4350c004986 */ /* 0x0003e2000c10192c */
[----:B0-----:R-:W-:Y:S02]  /*7d90*/  @P2 IMAD.MOV.U32 R4, RZ, RZ, R6 ;  /* 0x000000ffff042224 */ /* 0x001fe400078e0006 */
[----:B------:R-:W-:-:S05]  /*7da0*/  @P2 IMAD.MOV.U32 R5, RZ, RZ, R7 ;  /* 0x000000ffff052224 */ /* 0x000fca00078e0007 */
[----:B------:R1:W-:Y:S04]  /*7db0*/  @P2 STG.E desc[UR44][R4.64+0xe0], R11 ;  /* 0x0000e00b04002986 */ /* 0x0003e8000c10192c */
[----:B------:R1:W-:Y:S02]  /*7dc0*/  @P1 STG.E desc[UR44][R6.64+0xe4], R55 ;  /* 0x0000e43706001986 */ /* 0x0003e4000c10192c */
.L_x_152:
[----:B------:R-:W-:Y:S05]  /*7dd0*/  BSYNC B0 ;  /* 0x0000000000007941 */ /* 0x000fea0003800000 */
.L_x_28:
[----:B------:R-:W-:Y:S01]  /*7de0*/  IADD3 R16, P0, R16, UR38, RZ ;  /* 0x0000002610107c10 */ /* 0x000fe2000ff1e0ff */
[----:B------:R-:W-:Y:S01]  /*7df0*/  ULDC.64 UR4, c[0x0][0x650] ;  /* 0x0001940000047ab9 */ /* 0x000fe20000000a00 */
[----:B------:R-:W-:Y:S01]  /*7e00*/  PRMT R3, RZ, 0x7610, R3 ;  /* 0x00007610ff037816 */ /* 0x000fe20000000003 */
[----:B-----5:R-:W-:Y:S01]  /*7e10*/  IMAD.MOV.U32 R101, RZ, RZ, -0x1 ;  /* 0xffffffffff657424 */ /* 0x020fe200078e00ff */
[----:B------:R-:W-:Y:S01]  /*7e20*/  IADD3.X R17, R17, UR37, RZ, P0, !PT ;  /* 0x0000002511117c10 */ /* 0x000fe200087fe4ff */
[----:B------:R-:W-:Y:S01]  /*7e30*/  IMAD.MOV.U32 R19, RZ, RZ, -0x1 ;  /* 0xffffffffff137424 */ /* 0x000fe200078e00ff */
[----:B------:R-:W-:-:S04]  /*7e40*/  ISETP.GE.U32.AND P0, PT, R16, UR4, PT ;  /* 0x0000000410007c0c */ /* 0x000fc8000bf06070 */
[----:B------:R-:W-:-:S13]  /*7e50*/  ISETP.GE.U32.AND.EX P0, PT, R17, UR5, PT, P0 ;  /* 0x0000000511007c0c */ /* 0x000fda000bf06100 */
[----:B------:R-:W-:Y:S05]  /*7e60*/  @P0 BRA `(.L_x_153) ;  /* 0x00000004004c0947 */ /* 0x000fea0003800000 */
[----:B-1----:R-:W1:Y:S01]  /*7e70*/  LDC.64 R10, c[0x0][0x628] ;  /* 0x00018a00ff0a7b82 */ /* 0x002e620000000a00 */
[----:B0-23--:R-:W0:Y:S01]  /*7e80*/  S2R R12, SR_CTAID.X ;  /* 0x00000000000c7919 */ /* 0x00de220000002500 */
[----:B------:R-:W-:Y:S02]  /*7e90*/  IMAD.MOV.U32 R8, RZ, RZ, R16 ;  /* 0x000000ffff087224 */ /* 0x000fe400078e0010 */
[----:B------:R-:W-:Y:S01]  /*7ea0*/  IMAD.MOV.U32 R9, RZ, RZ, R17 ;  /* 0x000000ffff097224 */ /* 0x000fe200078e0011 */
[----:B------:R-:W2:Y:S03]  /*7eb0*/  S2R R20, SR_CTAID.Y ;  /* 0x0000000000147919 */ /* 0x000ea60000002600 */
[----:B------:R-:W3:Y:S08]  /*7ec0*/  LDC R0, c[0x0][0x630] ;  /* 0x00018c00ff007b82 */ /* 0x000ef00000000800 */
[----:B------:R-:W0:Y:S01]  /*7ed0*/  LDC.64 R14, c[0x0][0x620] ;  /* 0x00018800ff0e7b82 */ /* 0x000e220000000a00 */
[----:B-1----:R-:W-:-:S04]  /*7ee0*/  ISETP.NE.U32.AND P0, PT, R10, RZ, PT ;  /* 0x000000ff0a00720c */ /* 0x002fc80003f05070 */
[----:B------:R-:W-:-:S13]  /*7ef0*/  ISETP.NE.AND.EX P0, PT, R11, RZ, PT, P0 ;  /* 0x000000ff0b00720c */ /* 0x000fda0003f05300 */
[----:B0-23--:R-:W-:Y:S05]  /*7f00*/  @!P0 BRA `(.L_x_154) ;  /* 0x0000000000288947 */ /* 0x00dfea0003800000 */
        /* <DEDUP_REMOVED lines=10> */
.L_x_154:
[-CC-:B------:R-:W-:Y:S01]  /*7fb0*/  SHF.R.U64 R19, R8, R0.reuse, R9.reuse ;  /* 0x0000000008137219 */ /* 0x180fe20000001209 */
[----:B------:R-:W0:Y:S01]  /*7fc0*/  LDC.64 R26, c[0x0][0x640] ;  /* 0x00019000ff1a7b82 */ /* 0x000e220000000a00 */
[----:B------:R-:W-:Y:S01]  /*7fd0*/  SHF.R.U32.HI R0, RZ, R0, R9 ;  /* 0x00000000ff007219 */ /* 0x000fe20000011609 */
[----:B------:R-:W-:Y:S01]  /*7fe0*/  ULDC UR4, c[0x0][0x150] ;  /* 0x0000540000047ab9 */ /* 0x000fe20000000800 */
[----:B------:R-:W-:Y:S02]  /*7ff0*/  IADD3 R3, P0, RZ, -R19, RZ ;  /* 0x80000013ff037210 */ /* 0x000fe40007f1e0ff */
[----:B------:R-:W-:-:S03]  /*8000*/  I2FP.F32.U32 R7, R12 ;  /* 0x0000000c00077245 */ /* 0x000fc60000201000 */
[----:B------:R-:W1:Y:S01]  /*8010*/  LDC R6, c[0x0][0x618] ;  /* 0x00018600ff067b82 */ /* 0x000e620000000800 */
[----:B------:R-:W-:Y:S02]  /*8020*/  IMAD.X R5, RZ, RZ, ~R0, P0 ;  /* 0x000000ffff057224 */ /* 0x000fe400000e0e00 */
[----:B------:R-:W-:Y:S01]  /*8030*/  FMUL R7, R7, UR4 ;  /* 0x0000000407077c20 */ /* 0x000fe20008400000 */
[----:B------:R-:W-:Y:S01]  /*8040*/  ULDC UR4, c[0x0][0x154] ;  /* 0x0000550000047ab9 */ /* 0x000fe20000000800 */
[-C--:B------:R-:W-:Y:S02]  /*8050*/  IMAD R0, R5, R14.reuse, RZ ;  /* 0x0000000e05007224 */ /* 0x080fe400078e02ff */
[C---:B------:R-:W-:Y:S01]  /*8060*/  IMAD.WIDE.U32 R4, R3.reuse, R14, R16 ;  /* 0x0000000e03047225 */ /* 0x040fe200078e0010 */
[----:B------:R-:W2:Y:S01]  /*8070*/  LDC R11, c[0x0][0x608] ;  /* 0x00018200ff0b7b82 */ /* 0x000ea20000000800 */
[----:B------:R-:W3:Y:S02]  /*8080*/  F2I.U32.TRUNC.NTZ R7, R7 ;  /* 0x0000000700077305 */ /* 0x000ee4000020f000 */
[----:B------:R-:W-:-:S04]  /*8090*/  IMAD R3, R3, R15, R0 ;  /* 0x0000000f03037224 */ /* 0x000fc800078e0200 */
[----:B------:R-:W-:Y:S01]  /*80a0*/  IMAD.IADD R3, R5, 0x1, R3 ;  /* 0x0000000105037824 */ /* 0x000fe200078e0203 */
[----:B------:R-:W5:Y:S01]  /*80b0*/  LDC R8, c[0x0][0x658] ;  /* 0x00019600ff087b82 */ /* 0x000f620000000800 */
[----:B------:R-:W-:Y:S02]  /*80c0*/  I2FP.F32.U32 R5, R20 ;  /* 0x0000001400057245 */ /* 0x000fe40000201000 */
[----:B0-----:R-:W-:-:S04]  /*80d0*/  ISETP.NE.U32.AND P0, PT, R26, RZ, PT ;  /* 0x000000ff1a00720c */ /* 0x001fc80003f05070 */
[----:B------:R-:W-:Y:S01]  /*80e0*/  ISETP.NE.AND.EX P0, PT, R27, RZ, PT, P0 ;  /* 0x000000ff1b00720c */ /* 0x000fe20003f05300 */
[----:B------:R-:W0:Y:S01]  /*80f0*/  LDC R9, c[0x0][0x144] ;  /* 0x00005100ff097b82 */ /* 0x000e220000000800 */
[-C--:B-1----:R-:W-:Y:S01]  /*8100*/  SHF.R.U64 R13, R4, R6.reuse, R3 ;  /* 0x00000006040d7219 */ /* 0x082fe20000001203 */
[----:B---3--:R-:W-:Y:S01]  /*8110*/  IMAD.MOV R7, RZ, RZ, -R7 ;  /* 0x000000ffff077224 */ /* 0x008fe200078e0a07 */
[----:B------:R-:W-:Y:S01]  /*8120*/  SHF.R.U32.HI R0, RZ, R6, R3 ;  /* 0x00000006ff007219 */ /* 0x000fe20000011603 */
[----:B------:R-:W-:-:S04]  /*8130*/  FMUL R6, R5, UR4 ;  /* 0x0000000405067c20 */ /* 0x000fc80008400000 */
[----:B------:R-:W1:Y:S01]  /*8140*/  LDC R21, c[0x0][0x148] ;  /* 0x00005200ff157b82 */ /* 0x000e620000000800 */
[----:B------:R3:W0:Y:S01]  /*8150*/  F2I.U32.TRUNC.NTZ R14, R6 ;  /* 0x00000006000e7305 */ /* 0x000622000020f000 */
[-CC-:B--2---:R-:W-:Y:S02]  /*8160*/  SHF.R.U64 R10, R13, R11.reuse, R0.reuse ;  /* 0x0000000b0d0a7219 */ /* 0x184fe40000001200 */
[----:B------:R-:W-:-:S04]  /*8170*/  SHF.R.U32.HI R3, RZ, R11, R0 ;  /* 0x0000000bff037219 */ /* 0x000fc80000011600 */
[----:B------:R-:W2:Y:S01]  /*8180*/  LDC R24, c[0x0][0x648] ;  /* 0x00019200ff187b82 */ /* 0x000ea20000000800 */
[-CC-:B-----5:R-:W-:Y:S02]  /*8190*/  SHF.R.U64 R15, R10, R8.reuse, R3.reuse ;  /* 0x000000080a0f7219 */ /* 0x1a0fe40000001203 */
[----:B------:R-:W-:-:S03]  /*81a0*/  SHF.R.U32.HI R5, RZ, R8, R3 ;  /* 0x00000008ff057219 */ /* 0x000fc60000011603 */
[----:B------:R-:W-:Y:S02]  /*81b0*/  IMAD.MOV.U32 R4, RZ, RZ, R15 ;  /* 0x000000ffff047224 */ /* 0x000fe400078e000f */
[----:B------:R-:W1:Y:S01]  /*81c0*/  LDC R28, c[0x0][0x638] ;  /* 0x00018e00ff1c7b82 */ /* 0x000e620000000800 */
[----:B0-----:R-:W-:-:S07]  /*81d0*/  IMAD R25, R9, R7, R12 ;  /* 0x0000000709197224 */ /* 0x001fce00078e020c */
[----:B------:R-:W0:Y:S08]  /*81e0*/  LDC R29, c[0x0][0x610] ;  /* 0x00018400ff1d7b82 */ /* 0x000e300000000800 */
[----:B------:R-:W0:Y:S01]  /*81f0*/  LDC R30, c[0x0][0x600] ;  /* 0x00018000ff1e7b82 */ /* 0x000e220000000800 */
[----:B---3--:R-:W-:Y:S05]  /*8200*/  @!P0 BRA `(.L_x_155) ;  /* 0x0000000000288947 */ /* 0x008fea0003800000 */
[----:B------:R-:W3:Y:S02]  /*8210*/  LDC R0, c[0x0][0x64c] ;  /* 0x00019300ff007b82 */ /* 0x000ee40000000800 */
[----:B---3--:R-:W-:-:S05]  /*8220*/  IADD3 R3, P0, R15, R0, RZ ;  /* 0x000000000f037210 */ /* 0x008fca0007f1e0ff */
        /* <DEDUP_REMOVED lines=8> */
.L_x_155:
[----:B------:R-:W-:Y:S01]  /*82b0*/  ISETP.NE.AND P0, PT, R2, 0x1, PT ;  /* 0x000000010200780c */ /* 0x000fe20003f05270 */
[----:B------:R-:W-:Y:S01]  /*82c0*/  IMAD.MOV R14, RZ, RZ, -R14 ;  /* 0x000000ffff0e7224 */ /* 0x000fe200078e0a0e */
[----:B--2---:R-:W-:Y:S02]  /*82d0*/  SHF.R.U64 R0, R4, R24, R5 ;  /* 0x0000001804007219 */ /* 0x004fe40000001205 */
[----:B------:R-:W-:Y:S02]  /*82e0*/  LOP3.LUT R3, R10, R99, RZ, 0xc0, !PT ;  /* 0x000000630a037212 */ /* 0x000fe400078ec0ff */
[----:B------:R-:W-:Y:S01]  /*82f0*/  LOP3.LUT R6, R13, R98, RZ, 0xc0, !PT ;  /* 0x000000620d067212 */ /* 0x000fe200078ec0ff */
[----:B------:R-:W-:Y:S02]  /*8300*/  IMAD.MOV R4, RZ, RZ, -R0 ;  /* 0x000000ffff047224 */ /* 0x000fe400078e0a00 */
[----:B------:R-:W-:Y:S02]  /*8310*/  IMAD R0, R94, R0, R3 ;  /* 0x000000005e007224 */ /* 0x000fe400078e0203 */
[----:B-1----:R-:W-:-:S02]  /*8320*/  IMAD R3, R4, R28, R15 ;  /* 0x0000001c04037224 */ /* 0x002fc400078e020f */
[----:B------:R-:W-:Y:S02]  /*8330*/  @P0 IMAD R25, R21, R14, R20 ;  /* 0x0000000e15190224 */ /* 0x000fe400078e0214 */
[----:B0-----:R-:W-:Y:S02]  /*8340*/  IMAD R5, R3, R30, R6 ;  /* 0x0000001e03057224 */ /* 0x001fe400078e0206 */
[----:B------:R-:W-:Y:S02]  /*8350*/  IMAD R0, R0, R29, R25 ;  /* 0x0000001d00007224 */ /* 0x000fe400078e0219 */
[----:B------:R-:W-:-:S03]  /*8360*/  IMAD.MOV.U32 R4, RZ, RZ, 0x1 ;  /* 0x00000001ff047424 */ /* 0x000fc600078e00ff */
[----:B------:R-:W-:Y:S02]  /*8370*/  SEL R101, R5, R0, !P0 ;  /* 0x0000000005657207 */ /* 0x000fe40004000000 */
[----:B------:R-:W-:Y:S02]  /*8380*/  PRMT R3, R4, 0x7610, R3 ;  /* 0x0000761004037816 */ /* 0x000fe40000000003 */
[----:B------:R-:W-:-:S07]  /*8390*/  SEL R0, R0, R5, !P0 ;  /* 0x0000000500007207 */ /* 0x000fce0004000000 */
.L_x_153:
[----:B------:R-:W-:Y:S01]  /*83a0*/  LOP3.LUT P0, RZ, R3, 0xff, RZ, 0xc0, !PT ;  /* 0x000000ff03ff7812 */ /* 0x000fe2000780c0ff */
[----:B------:R-:W-:Y:S01]  /*83b0*/  UIMAD.WIDE.U32 UR4, UR40, -0x55555555, URZ ;  /* 0xaaaaaaab280478a5 */ /* 0x000fe2000f8e003f */
[----:B------:R-:W-:-:S03]  /*83c0*/  IMAD.MOV.U32 R111, RZ, RZ, R0 ;  /* 0x000000ffff6f7224 */ /* 0x000fc600078e0000 */
[----:B------:R-:W-:-:S04]  /*83d0*/  USHF.R.U32.HI UR4, URZ, 0x1, UR5 ;  /* 0x000000013f047899 */ /* 0x000fc80008011605 */
[----:B------:R-:W-:-:S04]  /*83e0*/  UIMAD UR40, UR4, -0x3, UR40 ;  /* 0xfffffffd042878a4 */ /* 0x000fc8000f8e0228 */
[----:B------:R-:W-:Y:S08]  /*83f0*/  @P0 BRA `(.L_x_156) ;  /* 0xffffff8c00780947 */ /* 0x000ff0000383ffff */
[----:B------:R-:W-:Y:S05]  /*8400*/  EXIT ;  /* 0x000000000000794d */ /* 0x000fea0003800000 */
.L_x_3:
        /* <DEDUP_REMOVED lines=26> */
.L_x_158:
[--C-:B------:R-:W-:Y:S01]  /*85b0*/  SHF.R.U64 R14, R12, R20, R13.reuse ;  /* 0x000000140c0e7219 */ /* 0x100fe2000000120d */
[----:B------:R-:W0:Y:S01]  /*85c0*/  LDC R24, c[0x0][0x618] ;  /* 0x00018600ff187b82 */ /* 0x000e220000000800 */
[----:B------:R-:W-:Y:S01]  /*85d0*/  I2FP.F32.U32 R8, R6 ;  /* 0x0000000600087245 */ /* 0x000fe20000201000 */
[----:B------:R-:W-:Y:S01]  /*85e0*/  ULDC UR4, c[0x0][0x150] ;  /* 0x0000540000047ab9 */ /* 0x000fe20000000800 */
[----:B------:R-:W-:Y:S02]  /*85f0*/  SHF.R.U32.HI R7, RZ, R20, R13 ;  /* 0x00000014ff077219 */ /* 0x000fe4000001160d */
[----:B------:R-:W-:Y:S01]  /*8600*/  IADD3 R11, P0, RZ, -R14, RZ ;  /* 0x8000000eff0b7210 */ /* 0x000fe20007f1e0ff */
[----:B------:R-:W-:Y:S01]  /*8610*/  FMUL R13, R8, UR4 ;  /* 0x00000004080d7c20 */ /* 0x000fe20008400000 */
[----:B------:R-:W-:Y:S01]  /*8620*/  ULDC UR4, c[0x0][0x154] ;  /* 0x0000550000047ab9 */ /* 0x000fe20000000800 */
[----:B------:R-:W1:Y:S02]  /*8630*/  LDC.64 R26, c[0x0][0x640] ;  /* 0x00019000ff1a7b82 */ /* 0x000e640000000a00 */
[----:B------:R-:W-:-:S02]  /*8640*/  IMAD.X R7, RZ, RZ, ~R7, P0 ;  /* 0x000000ffff077224 */ /* 0x000fc400000e0e07 */
[----:B------:R-:W2:Y:S01]  /*8650*/  F2I.U32.TRUNC.NTZ R13, R13 ;  /* 0x0000000d000d7305 */ /* 0x000ea2000020f000 */
[----:B------:R-:W-:-:S03]  /*8660*/  IMAD.WIDE.U32 R8, R11, R22, R16 ;  /* 0x000000160b087225 */ /* 0x000fc600078e0010 */
[----:B------:R-:W3:Y:S01]  /*8670*/  LDC R15, c[0x0][0x144] ;  /* 0x00005100ff0f7b82 */ /* 0x000ee20000000800 */
[----:B------:R-:W-:-:S04]  /*8680*/  IMAD R10, R7, R22, RZ ;  /* 0x00000016070a7224 */ /* 0x000fc800078e02ff */
[----:B------:R-:W-:Y:S02]  /*8690*/  IMAD R7, R11, R23, R10 ;  /* 0x000000170b077224 */ /* 0x000fe400078e020a */
[----:B------:R-:W-:Y:S01]  /*86a0*/  IMAD.MOV.U32 R10, RZ, RZ, -0x1 ;  /* 0xffffffffff0a7424 */ /* 0x000fe200078e00ff */
[----:B------:R-:W4:Y:S01]  /*86b0*/  LDC R20, c[0x0][0x608] ;  /* 0x00018200ff147b82 */ /* 0x000f220000000800 */
[----:B------:R-:W-:Y:S01]  /*86c0*/  IMAD.IADD R7, R9, 0x1, R7 ;  /* 0x0000000109077824 */ /* 0x000fe200078e0207 */
[----:B------:R-:W-:-:S04]  /*86d0*/  I2FP.F32.U32 R9, R5 ;  /* 0x0000000500097245 */ /* 0x000fc80000201000 */
[-C--:B0-----:R-:W-:Y:S01]  /*86e0*/  SHF.R.U64 R12, R8, R24.reuse, R7 ;  /* 0x00000018080c7219 */ /* 0x081fe20000001207 */
[----:B--2---:R-:W-:Y:S01]  /*86f0*/  IMAD.MOV R8, RZ, RZ, -R13 ;  /* 0x000000ffff087224 */ /* 0x004fe200078e0a0d */
[----:B------:R-:W0:Y:S01]  /*8700*/  LDC R11, c[0x0][0x658] ;  /* 0x00019600ff0b7b82 */ /* 0x000e220000000800 */
[----:B-1----:R-:W-:Y:S01]  /*8710*/  ISETP.NE.U32.AND P0, PT, R26, RZ, PT ;  /* 0x000000ff1a00720c */ /* 0x002fe20003f05070 */
[----:B------:R-:W-:Y:S01]  /*8720*/  FMUL R9, R9, UR4 ;  /* 0x0000000409097c20 */ /* 0x000fe20008400000 */
[----:B------:R-:W-:Y:S02]  /*8730*/  SHF.R.U32.HI R7, RZ, R24, R7 ;  /* 0x00000018ff077219 */ /* 0x000fe40000011607 */
[----:B------:R-:W-:-:S03]  /*8740*/  ISETP.NE.AND.EX P0, PT, R27, RZ, PT, P0 ;  /* 0x000000ff1b00720c */ /* 0x000fc60003f05300 */
[----:B------:R-:W1:Y:S01]  /*8750*/  LDC R22, c[0x0][0x148] ;  /* 0x00005200ff167b82 */ /* 0x000e620000000800 */
[----:B---3--:R-:W-:Y:S02]  /*8760*/  IMAD R23, R15, R8, R6 ;  /* 0x000000080f177224 */ /* 0x008fe400078e0206 */
[----:B------:R-:W-:-:S05]  /*8770*/  IMAD.MOV.U32 R8, RZ, RZ, 0x1 ;  /* 0x00000001ff087424 */ /* 0x000fca00078e00ff */
[----:B------:R-:W2:Y:S01]  /*8780*/  LDC R21, c[0x0][0x600] ;  /* 0x00018000ff157b82 */ /* 0x000ea20000000800 */
[-CC-:B----4-:R-:W-:Y:S02]  /*8790*/  SHF.R.U64 R15, R12, R20.reuse, R7.reuse ;  /* 0x000000140c0f7219 */ /* 0x190fe40000001207 */
[----:B------:R-:W-:Y:S02]  /*87a0*/  SHF.R.U32.HI R6, RZ, R20, R7 ;  /* 0x00000014ff067219 */ /* 0x000fe40000011607 */
[----:B------:R3:W4:Y:S03]  /*87b0*/  F2I.U32.TRUNC.NTZ R20, R9 ;  /* 0x0000000900147305 */ /* 0x000726000020f000 */
[----:B------:R-:W1:Y:S01]  /*87c0*/  LDC R25, c[0x0][0x648] ;  /* 0x00019200ff197b82 */ /* 0x000e620000000800 */
[-C--:B0-----:R-:W-:Y:S02]  /*87d0*/  SHF.R.U64 R19, R15, R11.reuse, R6 ;  /* 0x0000000b0f137219 */ /* 0x081fe40000001206 */
[----:B------:R-:W-:-:S02]  /*87e0*/  SHF.L.U32 R10, R10, R11, RZ ;  /* 0x0000000b0a0a7219 */ /* 0x000fc400000006ff */
[-C--:B------:R-:W-:Y:S01]  /*87f0*/  SHF.R.U32.HI R7, RZ, R11.reuse, R6 ;  /* 0x0000000bff077219 */ /* 0x080fe20000011606 */
[----:B------:R-:W-:Y:S01]  /*8800*/  IMAD.MOV.U32 R6, RZ, RZ, R19 ;  /* 0x000000ffff067224 */ /* 0x000fe200078e0013 */
[----:B------:R-:W-:Y:S01]  /*8810*/  SHF.L.U32 R24, R8, R11, RZ ;  /* 0x0000000b08187219 */ /* 0x000fe200000006ff */
[----:B------:R-:W0:Y:S01]  /*8820*/  LDC R28, c[0x0][0x638] ;  /* 0x00018e00ff1c7b82 */ /* 0x000e220000000800 */
[----:B------:R-:W-:-:S07]  /*8830*/  LOP3.LUT R30, RZ, R10, RZ, 0x33, !PT ;  /* 0x0000000aff1e7212 */ /* 0x000fce00078e33ff */
[----:B------:R-:W0:Y:S01]  /*8840*/  LDC R29, c[0x0][0x610] ;  /* 0x00018400ff1d7b82 */ /* 0x000e220000000800 */
[----:B---34-:R-:W-:Y:S05]  /*8850*/  @!P0 BRA `(.L_x_159) ;  /* 0x0000000000288947 */ /* 0x018fea0003800000 */
        /* <DEDUP_REMOVED lines=10> */
.L_x_159:
[----:B------:R-:W-:Y:S01]  /*8900*/  ISETP.NE.AND P0, PT, R2, 0x1, PT ;  /* 0x000000010200780c */ /* 0x000fe20003f05270 */
[----:B--2---:R-:W-:Y:S01]  /*8910*/  VIADD R9, R21, 0xffffffff ;  /* 0xffffffff15097836 */ /* 0x004fe20000000000 */
[----:B-1----:R-:W-:Y:S01]  /*8920*/  SHF.R.U64 R7, R6, R25, R7 ;  /* 0x0000001906077219 */ /* 0x002fe20000001207 */
[----:B------:R-:W-:Y:S01]  /*8930*/  IMAD.MOV R20, RZ, RZ, -R20 ;  /* 0x000000ffff147224 */ /* 0x000fe200078e0a14 */
[----:B------:R-:W-:Y:S02]  /*8940*/  LOP3.LUT R6, R15, R30, RZ, 0xc0, !PT ;  /* 0x0000001e0f067212 */ /* 0x000fe400078ec0ff */
[----:B------:R-:W-:Y:S01]  /*8950*/  LOP3.LUT R12, R12, R9, RZ, 0xc0, !PT ;  /* 0x000000090c0c7212 */ /* 0x000fe200078ec0ff */
[----:B------:R-:W-:Y:S02]  /*8960*/  IMAD.MOV R8, RZ, RZ, -R7 ;  /* 0x000000ffff087224 */ /* 0x000fe400078e0a07 */
[----:B------:R-:W-:Y:S02]  /*8970*/  IMAD R6, R24, R7, R6 ;  /* 0x0000000718067224 */ /* 0x000fe400078e0206 */
[----:B------:R-:W-:-:S02]  /*8980*/  IMAD.MOV.U32 R9, RZ, RZ, 0x1 ;  /* 0x00000001ff097424 */ /* 0x000fc400078e00ff */
[----:B------:R-:W-:Y:S02]  /*8990*/  @P0 IMAD R23, R22, R20, R5 ;  /* 0x0000001416170224 */ /* 0x000fe400078e0205 */
[----:B0-----:R-:W-:Y:S02]  /*89a0*/  IMAD R5, R8, R28, R19 ;  /* 0x0000001c08057224 */ /* 0x001fe400078e0213 */
[----:B------:R-:W-:Y:S02]  /*89b0*/  IMAD R19, R6, R29, R23 ;  /* 0x0000001d06137224 */ /* 0x000fe400078e0217 */
[----:B------:R-:W-:Y:S02]  /*89c0*/  IMAD R6, R5, R21, R12 ;  /* 0x0000001505067224 */ /* 0x000fe400078e020c */
[----:B------:R-:W-:-:S03]  /*89d0*/  IMAD.MOV.U32 R8, RZ, RZ, R14 ;  /* 0x000000ffff087224 */ /* 0x000fc600078e000e */
[----:B------:R-:W-:Y:S02]  /*89e0*/  SEL R20, R6, R19, !P0 ;  /* 0x0000001306147207 */ /* 0x000fe40004000000 */
[----:B------:R-:W-:-:S07]  /*89f0*/  SEL R19, R19, R6, !P0 ;  /* 0x0000000613137207 */ /* 0x000fce0004000000 */
.L_x_157:
[----:B------:R-:W-:-:S08]  /*8a00*/  NOP ;  /* 0x0000000000007918 */ /* 0x000fd00000000000 */
[----:B------:R-:W0:-:S00]  /*8a10*/  USETMAXREG.DEALLOC.CTAPOOL 0x28 ;  /* 0x00000028000079c8 */ /* 0x000e0000080e0500 */
[----:B0-----:R-:W-:-:S13]  /*8a20*/  ISETP.NE.AND P0, PT, R0, RZ, PT ;  /* 0x000000ff0000720c */ /* 0x001fda0003f05270 */
[----:B------:R-:W-:Y:S05]  /*8a30*/  @P0 EXIT ;  /* 0x000000000000094d */ /* 0x000fea0003800000 */
[----:B------:R-:W-:Y:S01]  /*8a40*/  LOP3.LUT P0, RZ, R9, 0xff, RZ, 0xc0, !PT ;  /* 0x000000ff09ff7812 */ /* 0x000fe2000780c0ff */
[----:B------:R-:W-:Y:S02]  /*8a50*/  IMAD.MOV.U32 R0, RZ, RZ, 0x1 ;  /* 0x00000001ff007424 */ /* 0x000fe400078e00ff */
[----:B------:R-:W-:-:S10]  /*8a60*/  IMAD.MOV.U32 R12, RZ, RZ, RZ ;  /* 0x000000ffff0c7224 */ /* 0x000fd400078e00ff */
[----:B------:R-:W-:Y:S05]  /*8a70*/  @!P0 BRA `(.L_x_160) ;  /* 0x0000000c009c8947 */ /* 0x000fea0003800000 */
[----:B------:R-:W0:Y:S01]  /*8a80*/  LDC R0, c[0x0][0x28c] ;  /* 0x0000a300ff007b82 */ /* 0x000e220000000800 */
[----:B------:R-:W-:Y:S01]  /*8a90*/  LOP3.LUT P0, RZ, R3, 0x1f, RZ, 0xc0, !PT ;  /* 0x0000001f03ff7812 */ /* 0x000fe2000780c0ff */
[----:B------:R-:W-:Y:S01]  /*8aa0*/  ULDC UR21, c[0x0][0x658] ;  /* 0x0001960000157ab9 */ /* 0x000fe20000000800 */
[----:B------:R-:W-:Y:S01]  /*8ab0*/  UMOV UR4, 0xffffffff ;  /* 0xffffffff00047882 */ /* 0x000fe20000000000 */
[----:B------:R-:W-:Y:S01]  /*8ac0*/  BSSY B0, `(.L_x_160) ;  /* 0x00000e2000007945 */ /* 0x000fe20003800000 */
[----:B------:R-:W-:Y:S01]  /*8ad0*/  USHF.L.U32 UR4, UR4, UR21, URZ ;  /* 0x0000001504047299 */ /* 0x000fe2000800063f */
[C---:B------:R-:W-:Y:S01]  /*8ae0*/  ISETP.NE.AND P2, PT, R4.reuse, RZ, PT ;  /* 0x000000ff0400720c */ /* 0x040fe20003f45270 */
[----:B------:R-:W-:Y:S01]  /*8af0*/  IMAD.MOV.U32 R13, RZ, RZ, 0x1 ;  /* 0x00000001ff0d7424 */ /* 0x000fe200078e00ff */
[----:B------:R-:W-:Y:S01]  /*8b00*/  ISETP.NE.OR P0, PT, R4, RZ, !P0 ;  /* 0x000000ff0400720c */ /* 0x000fe20004705670 */
[----:B------:R-:W-:Y:S01]  /*8b10*/  IMAD.MOV.U32 R12, RZ, RZ, RZ ;  /* 0x000000ffff0c7224 */ /* 0x000fe200078e00ff */
[----:B------:R-:W-:Y:S01]  /*8b20*/  LOP3.LUT R11, R18, 0x2, RZ, 0xfc, !PT ;  /* 0x00000002120b7812 */ /* 0x000fe200078efcff */
[----:B------:R-:W-:Y:S01]  /*8b30*/  ULDC UR13, c[0x0][0x600] ;  /* 0x00018000000d7ab9 */ /* 0x000fe20000000800 */
[----:B------:R-:W-:Y:S01]  /*8b40*/  UMOV UR5, 0x1 ;  /* 0x0000000100057882 */ /* 0x000fe20000000000 */
[----:B------:R-:W-:-:S02]  /*8b50*/  UIADD3 UR13, UR13, -0x1, URZ ;  /* 0xffffffff0d0d7890 */ /* 0x000fc4000fffe03f */
[----:B------:R-:W-:Y:S02]  /*8b60*/  USHF.L.U32 UR21, UR5, UR21, URZ ;  /* 0x0000001505157299 */ /* 0x000fe4000800063f */
[----:B------:R-:W-:Y:S01]  /*8b70*/  ULOP3.LUT UR29, URZ, UR4, URZ, 0x33, !UPT ;  /* 0x000000043f1d7292 */ /* 0x000fe2000f8e333f */
[----:B------:R-:W-:Y:S01]  /*8b80*/  ULDC.64 UR14, c[0x0][0x198] ;  /* 0x00006600000e7ab9 */ /* 0x000fe20000000a00 */
[----:B0-----:R-:W-:-:S05]  /*8b90*/  VIADD R0, R0, 0x7f ;  /* 0x0000007f00007836 */ /* 0x001fca0000000000 */
[----:B------:R-:W-:-:S04]  /*8ba0*/  SHF.R.S32.HI R3, RZ, 0x1f, R0 ;  /* 0x0000001fff037819 */ /* 0x000fc80000011400 */
[----:B------:R-:W-:Y:S01]  /*8bb0*/  LEA.HI R3, R3, R0, RZ, 0x7 ;  /* 0x0000000003037211 */ /* 0x000fe200078f38ff */
[----:B------:R-:W-:-:S03]  /*8bc0*/  IMAD.MOV.U32 R0, RZ, RZ, 0x1 ;  /* 0x00000001ff007424 */ /* 0x000fc600078e00ff */
[----:B------:R-:W-:-:S05]  /*8bd0*/  SHF.R.S32.HI R3, RZ, 0x7, R3 ;  /* 0x00000007ff037819 */ /* 0x000fca0000011403 */
[----:B------:R-:W-:-:S07]  /*8be0*/  VIADD R10, R3, 0x1 ;  /* 0x00000001030a7836 */ /* 0x000fce0000000000 */
.L_x_172:
[----:B------:R-:W-:-:S03]  /*8bf0*/  UMOV UR4, 0xffffffff ;  /* 0xffffffff00047882 */ /* 0x000fc60000000000 */
[----:B------:R-:W-:Y:S05]  /*8c00*/  BRA.DIV UR4, `(.L_x_161) ;  /* 0x0000001204007947 */ /* 0x000fea000b800000 */
[----:B------:R-:W-:-:S13]  /*8c10*/  ELECT P6, URZ, PT ;  /* 0x00000000003f782f */ /* 0x000fda00038c0000 */
.L_x_182:
[----:B------:R-:W0:Y:S01]  /*8c20*/  LDC R4, c[0x0][0x28c] ;  /* 0x0000a300ff047b82 */ /* 0x000e220000000800 */
[----:B------:R-:W-:Y:S01]  /*8c30*/  BSSY B1, `(.L_x_162) ;  /* 0x0000059000017945 */ /* 0x000fe20003800000 */
[----:B0-----:R-:W-:-:S13]  /*8c40*/  ISETP.LT.OR P6, PT, R4, 0x1, !P6 ;  /* 0x000000010400780c */ /* 0x001fda00077c1670 */
[----:B------:R-:W-:Y:S05]  /*8c50*/  @P6 BRA `(.L_x_163) ;  /* 0x0000000400586947 */ /* 0x000fea0003800000 */
[----:B------:R-:W-:Y:S02]  /*8c60*/  IMAD.SHL.U32 R19, R19, 0x100, RZ ;  /* 0x0000010013137824 */ /* 0x000fe400078e00ff */
[----:B------:R-:W-:Y:S02]  /*8c70*/  IMAD.SHL.U32 R20, R20, 0x40, RZ ;  /* 0x0000004014147824 */ /* 0x000fe400078e00ff */
[----:B------:R-:W-:Y:S02]  /*8c80*/  IMAD.MOV.U32 R21, RZ, RZ, RZ ;  /* 0x000000ffff157224 */ /* 0x000fe400078e00ff */
[----:B------:R-:W-:Y:S02]  /*8c90*/  IMAD.MOV.U32 R4, RZ, RZ, R10 ;  /* 0x000000ffff047224 */ /* 0x000fe400078e000a */
[----:B------:R-:W-:Y:S02]  /*8ca0*/  IMAD.MOV.U32 R5, RZ, RZ, R0 ;  /* 0x000000ffff057224 */ /* 0x000fe400078e0000 */
[----:B------:R-:W-:-:S07]  /*8cb0*/  IMAD.MOV.U32 R6, RZ, RZ, R12 ;  /* 0x000000ffff067224 */ /* 0x000fce00078e000c */
.L_x_167:
[----:B------:R-:W0:Y:S01]  /*8cc0*/  S2R R14, SR_CgaCtaId ;  /* 0x00000000000e7919 */ /* 0x000e220000008800 */
[----:B------:R-:W-:Y:S01]  /*8cd0*/  MOV R7, 0x400 ;  /* 0x0000040000077802 */ /* 0x000fe20000000f00 */
[----:B------:R-:W1:Y:S03]  /*8ce0*/  @!P2 LDC R9, c[0x0][0x500] ;  /* 0x00014000ff09ab82 */ /* 0x000e660000000800 */
[----:B0-----:R-:W-:Y:S02]  /*8cf0*/  LEA R15, R14, R7, 0x18 ;  /* 0x000000070e0f7211 */ /* 0x001fe400078ec0ff */
[----:B------:R-:W-:-:S03]  /*8d00*/  SHF.L.U32 R7, R5, 0x1f, RZ ;  /* 0x0000001f05077819 */ /* 0x000fc600000006ff */
[----:B------:R-:W-:-:S04]  /*8d10*/  IMAD R14, R6, 0x8, R15 ;  /* 0x00000008060e7824 */ /* 0x000fc800078e020f */
[----:B------:R-:W0:Y:S02]  /*8d20*/  SYNCS.PHASECHK.TRANS64.TRYWAIT P1, [R14+URZ+0x18], R7 ;  /* 0x000018070e0075a7 */ /* 0x000e24000802017f */
[----:B01----:R-:W-:Y:S05]  /*8d30*/  @!P1 BRA `(.L_x_164) ;  /* 0x0000000c00d49947 */ /* 0x003fea0003800000 */
.L_x_183:
[----:B0-----:R-:W-:Y:S01]  /*8d40*/  PRMT R7, R11, 0x9910, RZ ;  /* 0x000099100b077816 */ /* 0x001fe200000000ff */
[----:B------:R0:W-:Y:S03]  /*8d50*/  @!P2 SYNCS.ARRIVE.TRANS64 RZ, [R14+URZ], R9 ;  /* 0x000000090effa9a7 */ /* 0x0001e6000800003f */
[----:B------:R-:W-:-:S13]  /*8d60*/  ISETP.NE.AND P1, PT, R7, 0x2, PT ;  /* 0x000000020700780c */ /* 0x000fda0003f25270 */
[----:B0-----:R-:W-:Y:S05]  /*8d70*/  @P1 BRA `(.L_x_165) ;  /* 0x0000000000041947 */ /* 0x001fea0003800000 */
[----:B------:R-:W-:Y:S01]  /*8d80*/  BPT.TRAP 0x1 ;  /* 0x000000040000795c */ /* 0x000fe20000300000 */
.L_x_165:
[----:B------:R-:W-:Y:S05]  /*8d90*/  @P0 BRA `(.L_x_166) ;  /* 0x0000000000040947 */ /* 0x000fea0003800000 */
[----:B------:R-:W-:Y:S01]  /*8da0*/  BPT.TRAP 0x1 ;  /* 0x000000040000795c */ /* 0x000fe20000300000 */
.L_x_166:
[C-C-:B------:R-:W-:Y:S01]  /*8db0*/  IMAD R7, R6.reuse, 0x20000, R15.reuse ;  /* 0x0002000006077824 */ /* 0x140fe200078e020f */
[----:B------:R-:W-:Y:S01]  /*8dc0*/  R2UR UR10, R21 ;  /* 0x00000000150a72ca */ /* 0x000fe200000e0000 */
[----:B------:R-:W-:Y:S01]  /*8dd0*/  IMAD R15, R6, 0x8000, R15 ;  /* 0x00008000060f7824 */ /* 0x000fe200078e020f */
[----:B------:R-:W-:Y:S01]  /*8de0*/  R2UR UR9, R14 ;  /* 0x000000000e0972ca */ /* 0x000fe200000e0000 */
[----:B------:R-:W-:Y:S01]  /*8df0*/  UIADD3 UR22, UP0, UR14, 0xf0, URZ ;  /* 0x000000f00e167890 */ /* 0x000fe2000ff1e03f */
[----:B------:R-:W-:Y:S01]  /*8e00*/  R2UR UR40, R7 ;  /* 0x00000000072872ca */ /* 0x000fe200000e0000 */
[----:B------:R-:W-:Y:S01]  /*8e10*/  VIADD R4, R4, 0xffffffff ;  /* 0xffffffff04047836 */ /* 0x000fe20000000000 */
[----:B------:R-:W-:Y:S01]  /*8e20*/  R2UR UR18, R15 ;  /* 0x000000000f1272ca */ /* 0x000fe200000e0000 */
[----:B------:R-:W-:Y:S01]  /*8e30*/  UIADD3.X UR23, URZ, UR15, URZ, UP0, !UPT ;  /* 0x0000000f3f177290 */ /* 0x000fe200087fe43f */
[----:B------:R-:W-:Y:S01]  /*8e40*/  R2UR UR11, R19 ;  /* 0x00000000130b72ca */ /* 0x000fe200000e0000 */
[----:B------:R-:W-:Y:S01]  /*8e50*/  UIADD3 UR6, UP1, UR14, 0x1f0, URZ ;  /* 0x000001f00e067890 */ /* 0x000fe2000ff3e03f */
[----:B------:R-:W-:Y:S01]  /*8e60*/  R2UR UR12, R8 ;  /* 0x00000000080c72ca */ /* 0x000fe200000e0000 */
[----:B------:R-:W-:Y:S01]  /*8e70*/  UMOV UR4, 0x0 ;  /* 0x0000000000047882 */ /* 0x000fe20000000000 */
[----:B------:R-:W-:Y:S01]  /*8e80*/  R2UR UR35, R20 ;  /* 0x00000000142372ca */ /* 0x000fe200000e0000 */
[----:B------:R-:W-:Y:S01]  /*8e90*/  UIADD3 UR58, UR10, 0x20, URZ ;  /* 0x000000200a3a7890 */ /* 0x000fe2000fffe03f */
[----:B------:R-:W-:Y:S01]  /*8ea0*/  ISETP.GT.AND P3, PT, R4, 0x1, PT ;  /* 0x000000010400780c */ /* 0x000fe20003f64270 */
[----:B------:R-:W-:Y:S01]  /*8eb0*/  UIADD3 UR50, UR10, 0x40, URZ ;  /* 0x000000400a327890 */ /* 0x000fe2000fffe03f */
[----:B------:R-:W-:Y:S01]  /*8ec0*/  VIADD R6, R6, 0x1 ;  /* 0x0000000106067836 */ /* 0x000fe20000000000 */
[----:B------:R-:W-:Y:S01]  /*8ed0*/  UIADD3 UR8, UR40, 0x100, URZ ;  /* 0x0000010028087890 */ /* 0x000fe2000fffe03f */
[----:B------:R-:W-:Y:S01]  /*8ee0*/  VIADD R21, R21, 0x80 ;  /* 0x0000008015157836 */ /* 0x000fe20000000000 */
[----:B------:R-:W-:-:S02]  /*8ef0*/  UIADD3 UR56, UR40, 0x8100, URZ ;  /* 0x0000810028387890 */ /* 0x000fc4000fffe03f */
[----:B------:R-:W-:Y:S01]  /*8f00*/  UIADD3 UR48, UR40, 0x10100, URZ ;  /* 0x0001010028307890 */ /* 0x000fe2000fffe03f */
[C---:B------:R-:W-:Y:S01]  /*8f10*/  ISETP.NE.AND P1, PT, R6.reuse, 0x3, PT ;  /* 0x000000030600780c */ /* 0x040fe20003f25270 */
[----:B------:R-:W-:Y:S02]  /*8f20*/  UIADD3 UR42, UR10, 0x60, URZ ;  /* 0x000000600a2a7890 */ /* 0x000fe4000fffe03f */
[----:B------:R-:W-:Y:S01]  /*8f30*/  UIADD3 UR40, UR40, 0x18100, URZ ;  /* 0x0001810028287890 */ /* 0x000fe2000fffe03f */
[----:B------:R-:W-:Y:S01]  /*8f40*/  SEL R14, RZ, 0x1, P1 ;  /* 0x00000001ff0e7807 */ /* 0x000fe20000800000 */
[----:B------:R-:W-:Y:S01]  /*8f50*/  UMOV UR5, 0x10000000 ;  /* 0x1000000000057882 */ /* 0x000fe20000000000 */
[----:B------:R-:W-:Y:S01]  /*8f60*/  UIADD3.X UR7, URZ, UR15, URZ, UP1, !UPT ;  /* 0x0000000f3f077290 */ /* 0x000fe20008ffe43f */
[----:B------:R0:W-:Y:S01]  /*8f70*/  UTMALDG.3D [UR8], [UR22], desc[UR4] ;  /* 0x00000408160075b4 */ /* 0x0001e20008011000 */
[----:B------:R-:W-:Y:S01]  /*8f80*/  UIADD3 UR32, UR18, 0x60100, URZ ;  /* 0x0006010012207890 */ /* 0x000fe2000fffe03f */
[----:B------:R-:W-:Y:S01]  /*8f90*/  LOP3.LUT R5, R5, R14, RZ, 0x3c, !PT ;  /* 0x0000000e05057212 */ /* 0x000fe200078e3cff */
[----:B------:R-:W-:Y:S01]  /*8fa0*/  UIADD3 UR24, UR18, 0x62100, URZ ;  /* 0x0006210012187890 */ /* 0x000fe2000fffe03f */
[----:B------:R-:W-:Y:S01]  /*8fb0*/  SEL R6, R6, RZ, P1 ;  /* 0x000000ff06067207 */ /* 0x000fe20000800000 */
[----:B------:R-:W-:Y:S01]  /*8fc0*/  UIADD3 UR16, UR18, 0x64100, URZ ;  /* 0x0006410012107890 */ /* 0x000fe2000fffe03f */
[----:B------:R-:W-:Y:S01]  /*8fd0*/  UMOV UR57, UR9 ;  /* 0x0000000900397c82 */ /* 0x000fe20008000000 */
        /* <DEDUP_REMOVED lines=8> */
[----:B------:R1:W-:Y:S01]  /*9060*/  UTMALDG.3D [UR56], [UR22], desc[UR4] ;  /* 0x00000438160075b4 */ /* 0x0003e20008011000 */
[----:B------:R-:W-:Y:S01]  /*9070*/  UMOV UR33, UR9 ;  /* 0x0000000900217c82 */ /* 0x000fe20008000000 */
[----:B------:R-:W-:Y:S01]  /*9080*/  UMOV UR34, UR10 ;  /* 0x0000000a00227c82 */ /* 0x000fe20008000000 */
[----:B------:R-:W-:Y:S01]  /*9090*/  UMOV UR36, UR12 ;  /* 0x0000000c00247c82 */ /* 0x000fe20008000000 */
[----:B------:R-:W-:Y:S01]  /*90a0*/  UMOV UR25, UR9 ;  /* 0x0000000900197c82 */ /* 0x000fe20008000000 */
[----:B------:R-:W-:Y:S01]  /*90b0*/  UMOV UR27, UR35 ;  /* 0x00000023001b7c82 */ /* 0x000fe20008000000 */
[----:B------:R-:W-:Y:S01]  /*90c0*/  UMOV UR28, UR12 ;  /* 0x0000000c001c7c82 */ /* 0x000fe20008000000 */
[----:B------:R-:W-:Y:S01]  /*90d0*/  UMOV UR26, UR58 ;  /* 0x0000003a001a7c82 */ /* 0x000fe20008000000 */
[----:B0-----:R-:W-:Y:S01]  /*90e0*/  UIADD3 UR8, UR18, 0x66100, URZ ;  /* 0x0006610012087890 */ /* 0x001fe2000fffe03f */
[----:B------:R1:W-:Y:S01]  /*90f0*/  UTMALDG.3D [UR48], [UR22], desc[UR4] ;  /* 0x00000430160075b4 */ /* 0x0003e20008011000 */
[----:B------:R-:W-:Y:S01]  /*9100*/  UMOV UR17, UR9 ;  /* 0x0000000900117c82 */ /* 0x000fe20008000000 */
[----:B------:R-:W-:Y:S01]  /*9110*/  UMOV UR19, UR35 ;  /* 0x0000002300137c82 */ /* 0x000fe20008000000 */
[----:B------:R-:W-:Y:S01]  /*9120*/  UMOV UR20, UR12 ;  /* 0x0000000c00147c82 */ /* 0x000fe20008000000 */
[----:B------:R-:W-:Y:S01]  /*9130*/  UMOV UR18, UR50 ;  /* 0x0000003200127c82 */ /* 0x000fe20008000000 */
[----:B------:R-:W-:Y:S01]  /*9140*/  UMOV UR11, UR35 ;  /* 0x00000023000b7c82 */ /* 0x000fe20008000000 */
[----:B------:R-:W-:Y:S01]  /*9150*/  UMOV UR10, UR42 ;  /* 0x0000002a000a7c82 */ /* 0x000fe20008000000 */
[----:B------:R1:W-:Y:S01]  /*9160*/  UTMALDG.3D [UR40], [UR22], desc[UR4] ;  /* 0x00000428160075b4 */ /* 0x0003e20008011000 */
[----:B------:R1:W-:Y:S01]  /*9170*/  UTMALDG.3D [UR32], [UR6], desc[UR4] ;  /* 0x00000420060075b4 */ /* 0x0003e20008011000 */
[----:B------:R1:W-:Y:S01]  /*9180*/  UTMALDG.3D [UR24], [UR6], desc[UR4] ;  /* 0x00000418060075b4 */ /* 0x0003e20008011000 */
[----:B------:R1:W-:Y:S01]  /*9190*/  UTMALDG.3D [UR16], [UR6], desc[UR4] ;  /* 0x00000410060075b4 */ /* 0x0003e20008011000 */
[----:B------:R1:W-:Y:S02]  /*91a0*/  UTMALDG.3D [UR8], [UR6], desc[UR4] ;  /* 0x00000408060075b4 */ /* 0x0003e40008011000 */
[----:B-1----:R-:W-:Y:S05]  /*91b0*/  @P3 BRA `(.L_x_167) ;  /* 0xfffffff800c03947 */ /* 0x002fea000383ffff */
.L_x_163:
[----:B------:R-:W-:Y:S05]  /*91c0*/  BSYNC B1 ;  /* 0x0000000000017941 */ /* 0x000fea0003800000 */
.L_x_162:
[----:B------:R-:W-:Y:S01]  /*91d0*/  LOP3.LUT P3, RZ, R13, 0xff, RZ, 0xc0, !PT ;  /* 0x000000ff0dff7812 */ /* 0x000fe2000786c0ff */
[----:B------:R-:W-:Y:S01]  /*91e0*/  IMAD.IADD R12, R3, 0x1, R12 ;  /* 0x00000001030c7824 */ /* 0x000fe200078e020c */
[----:B------:R-:W-:Y:S01]  /*91f0*/  IADD3 R16, P4, R16, UR38, RZ ;  /* 0x0000002610107c10 */ /* 0x000fe2000ff9e0ff */
[----:B------:R-:W-:Y:S01]  /*9200*/  ULDC.64 UR4, c[0x0][0x650] ;  /* 0x0001940000047ab9 */ /* 0x000fe20000000a00 */
[----:B------:R-:W-:Y:S01]  /*9210*/  BSSY B1, `(.L_x_168) ;  /* 0x000006a000017945 */ /* 0x000fe20003800000 */
[----:B------:R-:W-:Y:S01]  /*9220*/  IMAD.MOV.U32 R19, RZ, RZ, -0x1 ;  /* 0xffffffffff137424 */ /* 0x000fe200078e00ff */
[----:B------:R-:W-:Y:S01]  /*9230*/  ISETP.GT.U32.AND P1, PT, R12, 0x2, PT ;  /* 0x000000020c00780c */ /* 0x000fe20003f24070 */
[----:B------:R-:W-:Y:S01]  /*9240*/  IMAD.MOV.U32 R20, RZ, RZ, -0x1 ;  /* 0xffffffffff147424 */ /* 0x000fe200078e00ff */
[----:B------:R-:W-:Y:S01]  /*9250*/  IADD3.X R17, R17, UR37, RZ, P4, !PT ;  /* 0x0000002511117c10 */ /* 0x000fe2000a7fe4ff */
[----:B------:R-:W-:Y:S01]  /*9260*/  IMAD.MOV.U32 R8, RZ, RZ, -0x1 ;  /* 0xffffffffff087424 */ /* 0x000fe200078e00ff */
[----:B------:R-:W-:-:S02]  /*9270*/  ISETP.LT.U32.AND P1, PT, R3, 0x3, P1 ;  /* 0x000000030300780c */ /* 0x000fc40000f21070 */
[----:B------:R-:W-:Y:S01]  /*9280*/  PRMT R13, RZ, 0x7610, R13 ;  /* 0x00007610ff0d7816 */ /* 0x000fe2000000000d */
[----:B------:R-:W0:Y:S01]  /*9290*/  @P3 S2R R5, SR_CgaCtaId ;  /* 0x0000000000053919 */ /* 0x000e220000008800 */
[----:B------:R-:W-:-:S04]  /*92a0*/  @P3 MOV R4, 0x400 ;  /* 0x0000040000043802 */ /* 0x000fc80000000f00 */
[----:B0-----:R-:W-:Y:S01]  /*92b0*/  @P3 LEA R6, R5, R4, 0x18 ;  /* 0x0000000405063211 */ /* 0x001fe200078ec0ff */
[----:B------:R-:W-:-:S03]  /*92c0*/  IMAD.WIDE.U32 R4, R12, -0x55555555, RZ ;  /* 0xaaaaaaab0c047825 */ /* 0x000fc600078e00ff */
[----:B------:R0:W-:Y:S01]  /*92d0*/  @P3 SYNCS.ARRIVE.TRANS64.A1T0 RZ, [R6+URZ+0x48], RZ ;  /* 0x000048ff06ff39a7 */ /* 0x0001e2000810003f */
[----:B------:R-:W-:Y:S02]  /*92e0*/  ISETP.GE.U32.AND P3, PT, R3, 0x3, PT ;  /* 0x000000030300780c */ /* 0x000fe40003f66070 */
[----:B------:R-:W-:Y:S02]  /*92f0*/  SHF.R.U32.HI R7, RZ, 0x1, R5 ;  /* 0x00000001ff077819 */ /* 0x000fe40000011605 */
[----:B------:R-:W-:Y:S02]  /*9300*/  SEL R5, RZ, 0x1, !P1 ;  /* 0x00000001ff057807 */ /* 0x000fe40004800000 */
[----:B------:R-:W-:Y:S01]  /*9310*/  ISETP.GE.U32.AND P1, PT, R16, UR4, PT ;  /* 0x0000000410007c0c */ /* 0x000fe2000bf26070 */
[----:B------:R-:W-:Y:S01]  /*9320*/  IMAD R12, R7, -0x3, R12 ;  /* 0xfffffffd070c7824 */ /* 0x000fe200078e020c */
[----:B------:R-:W-:Y:S02]  /*9330*/  LOP3.LUT R0, R0, R5, RZ, 0x3c, !PT ;  /* 0x0000000500007212 */ /* 0x000fe400078e3cff */
[----:B------:R-:W-:-:S02]  /*9340*/  ISETP.GE.U32.AND.EX P1, PT, R17, UR5, PT, P1 ;  /* 0x0000000511007c0c */ /* 0x000fc4000bf26110 */
[----:B------:R-:W-:Y:S02]  /*9350*/  PRMT R4, RZ, 0x7610, R4 ;  /* 0x00007610ff047816 */ /* 0x000fe40000000004 */
[----:B------:R-:W-:-:S09]  /*9360*/  @P3 LOP3.LUT R0, R0, 0x1, R7, 0x78, !PT ;  /* 0x0000000100003812 */ /* 0x000fd200078e7807 */
[----:B0-----:R-:W-:Y:S05]  /*9370*/  @P1 BRA `(.L_x_169) ;  /* 0x00000004004c1947 */ /* 0x001fea0003800000 */
[----:B------:R-:W-:Y:S01]  /*9380*/  ULDC.64 UR4, c[0x0][0x628] ;  /* 0x00018a0000047ab9 */ /* 0x000fe20000000a00 */
[----:B------:R-:W0:Y:S01]  /*9390*/  S2R R15, SR_CTAID.X ;  /* 0x00000000000f7919 */ /* 0x000e220000002500 */
[----:B------:R-:W-:Y:S01]  /*93a0*/  ISETP.NE.U32.AND P1, PT, RZ, UR4, PT ;  /* 0x00000004ff007c0c */ /* 0x000fe2000bf25070 */
[----:B------:R-:W-:Y:S01]  /*93b0*/  ULDC UR7, c[0x0][0x630] ;  /* 0x00018c0000077ab9 */ /* 0x000fe20000000800 */
[----:B------:R-:W-:Y:S01]  /*93c0*/  IMAD.MOV.U32 R4, RZ, RZ, R16 ;  /* 0x000000ffff047224 */ /* 0x000fe200078e0010 */
[----:B------:R-:W1:Y:S01]  /*93d0*/  S2R R14, SR_CTAID.Y ;  /* 0x00000000000e7919 */ /* 0x000e620000002600 */
[----:B------:R-:W-:Y:S01]  /*93e0*/  ISETP.NE.AND.EX P1, PT, RZ, UR5, PT, P1 ;  /* 0x00000005ff007c0c */ /* 0x000fe2000bf25310 */
[----:B------:R-:W-:-:S12]  /*93f0*/  IMAD.MOV.U32 R5, RZ, RZ, R17 ;  /* 0x000000ffff057224 */ /* 0x000fd800078e0011 */
[----:B------:R-:W-:Y:S05]  /*9400*/  @!P1 BRA `(.L_x_170) ;  /* 0x0000000000289947 */ /* 0x000fea0003800000 */
[----:B------:R-:W-:Y:S02]  /*9410*/  ULDC UR6, c[0x0][0x634] ;  /* 0x00018d0000067ab9 */ /* 0x000fe40000000800 */
[----:B------:R-:W-:-:S05]  /*9420*/  IADD3 R9, P1, R16, UR6, RZ ;  /* 0x0000000610097c10 */ /* 0x000fca000ff3e0ff */
[----:B------:R-:W-:-:S04]  /*9430*/  IMAD.X R19, RZ, RZ, R17, P1 ;  /* 0x000000ffff137224 */ /* 0x000fc800008e0611 */
[----:B------:R-:W-:-:S04]  /*9440*/  IMAD.WIDE.U32 R6, R19, UR4, RZ ;  /* 0x0000000413067c25 */ /* 0x000fc8000f8e00ff */
[----:B------:R-:W-:-:S04]  /*9450*/  IMAD.WIDE.U32 R6, P1, R9, UR5, R6 ;  /* 0x0000000509067c25 */ /* 0x000fc8000f820006 */
[----:B------:R-:W-:-:S04]  /*9460*/  IMAD.WIDE.U32 R8, R9, UR4, RZ ;  /* 0x0000000409087c25 */ /* 0x000fc8000f8e00ff */
[----:B------:R-:W-:Y:S01]  /*9470*/  IMAD.X R5, RZ, RZ, RZ, P1 ;  /* 0x000000ffff057224 */ /* 0x000fe200008e06ff */
[----:B------:R-:W-:Y:S01]  /*9480*/  IADD3 RZ, P1, R9, R6, RZ ;  /* 0x0000000609ff7210 */ /* 0x000fe20007f3e0ff */
[----:B------:R-:W-:-:S04]  /*9490*/  IMAD.MOV.U32 R4, RZ, RZ, R7 ;  /* 0x000000ffff047224 */ /* 0x000fc800078e0007 */
[----:B------:R-:W-:-:S08]  /*94a0*/  IMAD.WIDE.U32.X R4, R19, UR5, R4, P1 ;  /* 0x0000000513047c25 */ /* 0x000fd000088e0404 */
.L_x_170:
[--C-:B------:R-:W-:Y:S01]  /*94b0*/  SHF.R.U64 R8, R4, UR7, R5.reuse ;  /* 0x0000000704087c19 */ /* 0x100fe20008001205 */
[----:B------:R-:W-:Y:S01]  /*94c0*/  ULDC.64 UR4, c[0x0][0x620] ;  /* 0x0001880000047ab9 */ /* 0x000fe20000000a00 */
[----:B------:R-:W-:Y:S01]  /*94d0*/  SHF.R.U32.HI R4, RZ, UR7, R5 ;  /* 0x00000007ff047c19 */ /* 0x000fe20008011605 */
[----:B------:R-:W2:Y:S01]  /*94e0*/  LDC R24, c[0x0][0x144] ;  /* 0x00005100ff187b82 */ /* 0x000ea20000000800 */
[----:B------:R-:W-:Y:S01]  /*94f0*/  IADD3 R7, P1, RZ, -R8, RZ ;  /* 0x80000008ff077210 */ /* 0x000fe20007f3e0ff */
[----:B------:R-:W-:Y:S01]  /*9500*/  ULDC.64 UR8, c[0x0][0x640] ;  /* 0x0001900000087ab9 */ /* 0x000fe20000000a00 */
[----:B0-----:R-:W-:Y:S01]  /*9510*/  I2FP.F32.U32 R9, R15 ;  /* 0x0000000f00097245 */ /* 0x001fe20000201000 */
[----:B------:R-:W-:Y:S02]  /*9520*/  ULDC UR6, c[0x0][0x608] ;  /* 0x0001820000067ab9 */ /* 0x000fe40000000800 */
[----:B------:R-:W-:Y:S01]  /*9530*/  IMAD.X R4, RZ, RZ, ~R4, P1 ;  /* 0x000000ffff047224 */ /* 0x000fe200008e0e04 */
[----:B------:R-:W-:Y:S01]  /*9540*/  ISETP.NE.U32.AND P1, PT, RZ, UR8, PT ;  /* 0x00000008ff007c0c */ /* 0x000fe2000bf25070 */
[----:B------:R-:W0:Y:S02]  /*9550*/  LDC R21, c[0x0][0x148] ;  /* 0x00005200ff157b82 */ /* 0x000e240000000800 */
[----:B------:R-:W-:Y:S01]  /*9560*/  IMAD R6, R4, UR4, RZ ;  /* 0x0000000404067c24 */ /* 0x000fe2000f8e02ff */
[----:B------:R-:W-:Y:S01]  /*9570*/  ISETP.NE.AND.EX P1, PT, RZ, UR9, PT, P1 ;  /* 0x00000009ff007c0c */ /* 0x000fe2000bf25310 */
[----:B------:R-:W-:Y:S01]  /*9580*/  IMAD.WIDE.U32 R4, R7, UR4, R16 ;  /* 0x0000000407047c25 */ /* 0x000fe2000f8e0010 */
[----:B------:R-:W-:-:S03]  /*9590*/  ULDC UR4, c[0x0][0x150] ;  /* 0x0000540000047ab9 */ /* 0x000fc60000000800 */
[----:B------:R-:W-:Y:S02]  /*95a0*/  IMAD R7, R7, UR5, R6 ;  /* 0x0000000507077c24 */ /* 0x000fe4000f8e0206 */
[----:B------:R-:W-:Y:S01]  /*95b0*/  FMUL R6, R9, UR4 ;  /* 0x0000000409067c20 */ /* 0x000fe20008400000 */
[----:B------:R-:W-:Y:S01]  /*95c0*/  ULDC UR4, c[0x0][0x618] ;  /* 0x0001860000047ab9 */ /* 0x000fe20000000800 */
[----:B------:R-:W-:Y:S01]  /*95d0*/  ULDC UR5, c[0x0][0x154] ;  /* 0x0000550000057ab9 */ /* 0x000fe20000000800 */
[----:B------:R-:W-:-:S03]  /*95e0*/  IMAD.IADD R5, R5, 0x1, R7 ;  /* 0x0000000105057824 */ /* 0x000fc600078e0207 */
[----:B------:R-:W3:Y:S02]  /*95f0*/  F2I.U32.TRUNC.NTZ R6, R6 ;  /* 0x0000000600067305 */ /* 0x000ee4000020f000 */
[----:B------:R-:W-:Y:S02]  /*9600*/  SHF.R.U64 R9, R4, UR4, R5 ;  /* 0x0000000404097c19 */ /* 0x000fe40008001205 */
[----:B-1----:R-:W-:-:S05]  /*9610*/  I2FP.F32.U32 R4, R14 ;  /* 0x0000000e00047245 */ /* 0x002fca0000201000 */
[----:B------:R-:W-:Y:S01]  /*9620*/  FMUL R22, R4, UR5 ;  /* 0x0000000504167c20 */ /* 0x000fe20008400000 */
[----:B------:R-:W-:Y:S01]  /*9630*/  SHF.R.U32.HI R4, RZ, UR4, R5 ;  /* 0x00000004ff047c19 */ /* 0x000fe20008011605 */
[----:B------:R-:W-:-:S03]  /*9640*/  ULDC UR4, c[0x0][0x658] ;  /* 0x0001960000047ab9 */ /* 0x000fc60000000800 */
[--C-:B------:R-:W-:Y:S01]  /*9650*/  SHF.R.U64 R20, R9, UR6, R4.reuse ;  /* 0x0000000609147c19 */ /* 0x100fe20008001204 */
[----:B------:R-:W1:Y:S01]  /*9660*/  F2I.U32.TRUNC.NTZ R22, R22 ;  /* 0x0000001600167305 */ /* 0x000e62000020f000 */
[----:B------:R-:W-:Y:S01]  /*9670*/  SHF.R.U32.HI R5, RZ, UR6, R4 ;  /* 0x00000006ff057c19 */ /* 0x000fe20008011604 */
[----:B---3--:R-:W-:-:S03]  /*9680*/  IMAD.MOV R6, RZ, RZ, -R6 ;  /* 0x000000ffff067224 */ /* 0x008fc600078e0a06 */
[----:B------:R-:W-:Y:S01]  /*9690*/  SHF.R.U64 R19, R20, UR4, R5 ;  /* 0x0000000414137c19 */ /* 0x000fe20008001205 */
[----:B--2---:R-:W-:Y:S01]  /*96a0*/  IMAD R15, R24, R6, R15 ;  /* 0x00000006180f7224 */ /* 0x004fe200078e020f */
[----:B------:R-:W-:-:S03]  /*96b0*/  SHF.R.U32.HI R23, RZ, UR4, R5 ;  /* 0x00000004ff177c19 */ /* 0x000fc60008011605 */
[----:B------:R-:W-:Y:S02]  /*96c0*/  IMAD.MOV.U32 R4, RZ, RZ, R19 ;  /* 0x000000ffff047224 */ /* 0x000fe400078e0013 */
[----:B------:R-:W-:Y:S01]  /*96d0*/  IMAD.MOV.U32 R5, RZ, RZ, R23 ;  /* 0x000000ffff057224 */ /* 0x000fe200078e0017 */
[----:B-1----:R-:W-:Y:S06]  /*96e0*/  @!P1 BRA `(.L_x_171) ;  /* 0x0000000000289947 */ /* 0x002fec0003800000 */
[----:B------:R-:W-:Y:S02]  /*96f0*/  ULDC UR4, c[0x0][0x64c] ;  /* 0x0001930000047ab9 */ /* 0x000fe40000000800 */
[----:B------:R-:W-:-:S05]  /*9700*/  IADD3 R5, P1, R19, UR4, RZ ;  /* 0x0000000413057c10 */ /* 0x000fca000ff3e0ff */
[----:B------:R-:W-:-:S04]  /*9710*/  IMAD.X R23, RZ, RZ, R23, P1 ;  /* 0x000000ffff177224 */ /* 0x000fc800008e0617 */
[----:B------:R-:W-:-:S04]  /*9720*/  IMAD.WIDE.U32 R6, R23, UR8, RZ ;  /* 0x0000000817067c25 */ /* 0x000fc8000f8e00ff */
[----:B------:R-:W-:-:S04]  /*9730*/  IMAD.WIDE.U32 R6, P1, R5, UR9, R6 ;  /* 0x0000000905067c25 */ /* 0x000fc8000f820006 */
[----:B------:R-:W-:-:S04]  /*9740*/  IMAD.WIDE.U32 R4, R5, UR8, RZ ;  /* 0x0000000805047c25 */ /* 0x000fc8000f8e00ff */
[----:B------:R-:W-:Y:S01]  /*9750*/  IMAD.MOV.U32 R4, RZ, RZ, R7 ;  /* 0x000000ffff047224 */ /* 0x000fe200078e0007 */
[----:B------:R-:W-:Y:S01]  /*9760*/  IADD3 RZ, P3, R5, R6, RZ ;  /* 0x0000000605ff7210 */ /* 0x000fe20007f7e0ff */
[----:B------:R-:W-:-:S04]  /*9770*/  IMAD.X R5, RZ, RZ, RZ, P1 ;  /* 0x000000ffff057224 */ /* 0x000fc800008e06ff */
[----:B------:R-:W-:-:S08]  /*9780*/  IMAD.WIDE.U32.X R4, R23, UR9, R4, P3 ;  /* 0x0000000917047c25 */ /* 0x000fd000098e0404 */
.L_x_171:
[----:B------:R-:W-:Y:S01]  /*9790*/  ISETP.NE.AND P1, PT, R2, 0x1, PT ;  /* 0x000000010200780c */ /* 0x000fe20003f25270 */
[----:B------:R-:W-:Y:S01]  /*97a0*/  ULDC UR4, c[0x0][0x648] ;  /* 0x0001920000047ab9 */ /* 0x000fe20000000800 */
[----:B------:R-:W-:Y:S01]  /*97b0*/  LOP3.LUT R20, R20, UR29, RZ, 0xc0, !PT ;  /* 0x0000001d14147c12 */ /* 0x000fe2000f8ec0ff */
[----:B------:R-:W-:Y:S01]  /*97c0*/  IMAD.MOV R22, RZ, RZ, -R22 ;  /* 0x000000ffff167224 */ /* 0x000fe200078e0a16 */
[----:B------:R-:W-:Y:S01]  /*97d0*/  SHF.R.U64 R5, R4, UR4, R5 ;  /* 0x0000000404057c19 */ /* 0x000fe20008001205 */
[----:B------:R-:W-:Y:S01]  /*97e0*/  ULDC UR4, c[0x0][0x638] ;  /* 0x00018e0000047ab9 */ /* 0x000fe20000000800 */
[----:B------:R-:W-:Y:S01]  /*97f0*/  LOP3.LUT R6, R9, UR13, RZ, 0xc0, !PT ;  /* 0x0000000d09067c12 */ /* 0x000fe2000f8ec0ff */
[----:B------:R-:W-:Y:S02]  /*9800*/  ULDC UR5, c[0x0][0x610] ;  /* 0x0001840000057ab9 */ /* 0x000fe40000000800 */
[----:B------:R-:W-:Y:S02]  /*9810*/  IMAD.MOV R4, RZ, RZ, -R5 ;  /* 0x000000ffff047224 */ /* 0x000fe400078e0a05 */
[----:B------:R-:W-:-:S02]  /*9820*/  IMAD R20, R5, UR21, R20 ;  /* 0x0000001505147c24 */ /* 0x000fc4000f8e0214 */
[----:B0-----:R-:W-:Y:S02]  /*9830*/  @P1 IMAD R15, R21, R22, R14 ;  /* 0x00000016150f1224 */ /* 0x001fe400078e020e */
[----:B------:R-:W-:Y:S01]  /*9840*/  IMAD R19, R4, UR4, R19 ;  /* 0x0000000404137c24 */ /* 0x000fe2000f8e0213 */
[----:B------:R-:W-:Y:S01]  /*9850*/  ULDC UR4, c[0x0][0x600] ;  /* 0x0001800000047ab9 */ /* 0x000fe20000000800 */
[----:B------:R-:W-:Y:S02]  /*9860*/  IMAD R15, R20, UR5, R15 ;  /* 0x00000005140f7c24 */ /* 0x000fe4000f8e020f */
[----:B------:R-:W-:Y:S02]  /*9870*/  IMAD R6, R19, UR4, R6 ;  /* 0x0000000413067c24 */ /* 0x000fe4000f8e0206 */
[----:B------:R-:W-:-:S03]  /*9880*/  IMAD.MOV.U32 R4, RZ, RZ, 0x1 ;  /* 0x00000001ff047424 */ /* 0x000fc600078e00ff */
[----:B------:R-:W-:Y:S02]  /*9890*/  SEL R20, R6, R15, !P1 ;  /* 0x0000000f06147207 */ /* 0x000fe40004800000 */
[----:B------:R-:W-:-:S07]  /*98a0*/  SEL R19, R15, R6, !P1 ;  /* 0x000000060f137207 */ /* 0x000fce0004800000 */
.L_x_169:
[----:B------:R-:W-:Y:S05]  /*98b0*/  BSYNC B1 ;  /* 0x0000000000017941 */ /* 0x000fea0003800000 */
.L_x_168:
[----:B------:R-:W-:-:S13]  /*98c0*/  LOP3.LUT P1, RZ, R4, 0xff, RZ, 0xc0, !PT ;  /* 0x000000ff04ff7812 */ /* 0x000fda000782c0ff */
[----:B------:R-:W-:Y:S05]  /*98d0*/  @P1 BRA `(.L_x_172) ;  /* 0xfffffff000c41947 */ /* 0x000fea000383ffff */
[----:B------:R-:W-:Y:S05]  /*98e0*/  BSYNC B0 ;  /* 0x0000000000007941 */ /* 0x000fea0003800000 */
.L_x_160:
[----:B------:R-:W-:-:S03]  /*98f0*/  UMOV UR4, 0xffffffff ;  /* 0xffffffff00047882 */ /* 0x000fc60000000000 */
[----:B------:R-:W-:Y:S05]  /*9900*/  BRA.DIV UR4, `(.L_x_173) ;  /* 0x0000000204f47947 */ /* 0x000fea000b800000 */
[----:B------:R-:W-:-:S13]  /*9910*/  ELECT P6, URZ, PT ;  /* 0x00000000003f782f */ /* 0x000fda00038c0000 */
.L_x_186:
[----:B------:R-:W-:Y:S04]  /*9920*/  BSSY B0, `(.L_x_174) ;  /* 0x0000022000007945 */ /* 0x000fe80003800000 */
[----:B------:R-:W-:Y:S05]  /*9930*/  @!P6 BRA `(.L_x_175) ;  /* 0x000000000080e947 */ /* 0x000fea0003800000 */
[----:B------:R-:W-:-:S04]  /*9940*/  LOP3.LUT R18, R18, 0x2, RZ, 0xfc, !PT ;  /* 0x0000000212127812 */ /* 0x000fc800078efcff */
[----:B------:R-:W-:-:S13]  /*9950*/  ISETP.NE.AND P0, PT, R18, 0x3, PT ;  /* 0x000000031200780c */ /* 0x000fda0003f05270 */
[----:B------:R-:W-:Y:S05]  /*9960*/  @!P0 BRA `(.L_x_176) ;  /* 0x0000000000048947 */ /* 0x000fea0003800000 */
[----:B------:R-:W-:Y:S01]  /*9970*/  BPT.TRAP 0x1 ;  /* 0x000000040000795c */ /* 0x000fe20000300000 */
.L_x_176:
[----:B------:R-:W0:Y:S01]  /*9980*/  S2R R3, SR_CgaCtaId ;  /* 0x0000000000037919 */ /* 0x000e220000008800 */
[----:B------:R-:W-:-:S04]  /*9990*/  MOV R2, 0x400 ;  /* 0x0000040000027802 */ /* 0x000fc80000000f00 */
[----:B0-----:R-:W-:Y:S02]  /*99a0*/  LEA R3, R3, R2, 0x18 ;  /* 0x0000000203037211 */ /* 0x001fe400078ec0ff */
[----:B------:R-:W-:-:S03]  /*99b0*/  SHF.L.U32 R2, R0, 0x1f, RZ ;  /* 0x0000001f00027819 */ /* 0x000fc600000006ff */
[----:B------:R-:W-:-:S04]  /*99c0*/  VIADD R3, R3, 0x18 ;  /* 0x0000001803037836 */ /* 0x000fc80000000000 */
[C---:B------:R-:W-:Y:S02]  /*99d0*/  IMAD R7, R12.reuse, 0x8, R3 ;  /* 0x000000080c077824 */ /* 0x040fe400078e0203 */
[----:B------:R-:W-:Y:S02]  /*99e0*/  VIADD R12, R12, 0x1 ;  /* 0x000000010c0c7836 */ /* 0x000fe40000000000 */
[----:B------:R-:W0:Y:S03]  /*99f0*/  SYNCS.PHASECHK.TRANS64.TRYWAIT P0, [R7+URZ], R2 ;  /* 0x00000002070075a7 */ /* 0x000e26000800017f */
[----:B------:R-:W-:-:S04]  /*9a00*/  ISETP.NE.AND P1, PT, R12, 0x3, PT ;  /* 0x000000030c00780c */ /* 0x000fc80003f25270 */
[----:B------:R-:W-:Y:S02]  /*9a10*/  SEL R5, RZ, 0x1, P1 ;  /* 0x00000001ff057807 */ /* 0x000fe40000800000 */
[----:B------:R-:W-:Y:S02]  /*9a20*/  SEL R12, R12, RZ, P1 ;  /* 0x000000ff0c0c7207 */ /* 0x000fe40000800000 */
[----:B------:R-:W-:-:S03]  /*9a30*/  LOP3.LUT R5, R0, R5, RZ, 0x3c, !PT ;  /* 0x0000000500057212 */ /* 0x000fc600078e3cff */
[----:B------:R-:W-:Y:S01]  /*9a40*/  IMAD R9, R12, 0x8, R3 ;  /* 0x000000080c097824 */ /* 0x000fe200078e0203 */
[----:B------:R-:W-:Y:S01]  /*9a50*/  SHF.L.U32 R4, R5, 0x1f, RZ ;  /* 0x0000001f05047819 */ /* 0x000fe200000006ff */
[----:B0-----:R-:W-:Y:S06]  /*9a60*/  @!P0 BRA `(.L_x_177) ;  /* 0x0000000000bc8947 */ /* 0x001fec0003800000 */
.L_x_187:
[----:B------:R-:W1:Y:S01]  /*9a70*/  SYNCS.PHASECHK.TRANS64.TRYWAIT P0, [R9+URZ], R4 ;  /* 0x00000004090075a7 */ /* 0x000e62000800017f */
[----:B------:R-:W-:-:S05]  /*9a80*/  VIADD R0, R12, 0x1 ;  /* 0x000000010c007836 */ /* 0x000fca0000000000 */
[----:B------:R-:W-:-:S04]  /*9a90*/  ISETP.NE.AND P1, PT, R0, 0x3, PT ;  /* 0x000000030000780c */ /* 0x000fc80003f25270 */
[----:B0-----:R-:W-:Y:S02]  /*9aa0*/  SEL R2, RZ, 0x1, P1 ;  /* 0x00000001ff027807 */ /* 0x001fe40000800000 */
[----:B------:R-:W-:Y:S02]  /*9ab0*/  SEL R0, R0, RZ, P1 ;  /* 0x000000ff00007207 */ /* 0x000fe40000800000 */
[----:B------:R-:W-:Y:S01]  /*9ac0*/  LOP3.LUT R2, R5, R2, RZ, 0x3c, !PT ;  /* 0x0000000205027212 */ /* 0x000fe200078e3cff */
[----:B-1----:R-:W-:Y:S06]  /*9ad0*/  @!P0 BRA `(.L_x_178) ;  /* 0x0000000000b48947 */ /* 0x002fec0003800000 */
.L_x_188:
[----:B------:R-:W-:Y:S01]  /*9ae0*/  IMAD R3, R0, 0x8, R3 ;  /* 0x0000000800037824 */ /* 0x000fe200078e0203 */
[----:B------:R-:W-:-:S07]  /*9af0*/  SHF.L.U32 R0, R2, 0x1f, RZ ;  /* 0x0000001f02007819 */ /* 0x000fce00000006ff */
.L_x_179:
[----:B-1----:R1:W2:Y:S02]  /*9b00*/  SYNCS.PHASECHK.TRANS64.TRYWAIT P0, [R3+URZ], R0 ;  /* 0x00000000030075a7 */ /* 0x0022a4000800017f */
[----:B--2---:R-:W-:Y:S05]  /*9b10*/  @!P0 NANOSLEEP.SYNCS 0x989680 ;  /* 0x009896800000895d */ /* 0x004fea0003900000 */
[----:B------:R-:W2:Y:S02]  /*9b20*/  @!P0 SYNCS.PHASECHK.TRANS64 P0, [R3+URZ], R0 ;  /* 0x00000000030085a7 */ /* 0x000ea4000800007f */
[----:B--2---:R-:W-:Y:S05]  /*9b30*/  @!P0 BRA `(.L_x_179) ;  /* 0xfffffffc00f08947 */ /* 0x004fea000383ffff */
.L_x_175:
[----:B------:R-:W-:Y:S05]  /*9b40*/  BSYNC B0 ;  /* 0x0000000000007941 */ /* 0x000fea0003800000 */
.L_x_174:
[----:B------:R-:W-:Y:S05]  /*9b50*/  EXIT ;  /* 0x000000000000794d */ /* 0x000fea0003800000 */
.L_x_17:
[----:B-1----:R1:W2:Y:S02]  /*9b60*/  SYNCS.PHASECHK.TRANS64.TRYWAIT P1, [R3+URZ], R0 ;  /* 0x00000000030075a7 */ /* 0x0022a4000802017f */
[----:B--2---:R-:W-:Y:S05]  /*9b70*/  @!P1 NANOSLEEP.SYNCS 0x989680 ;  /* 0x009896800000995d */ /* 0x004fea0003900000 */
[----:B------:R-:W2:Y:S02]  /*9b80*/  @!P1 SYNCS.PHASECHK.TRANS64 P1, [R3+URZ], R0 ;  /* 0x00000000030095a7 */ /* 0x000ea4000802007f */
[----:B--2---:R-:W-:Y:S05]  /*9b90*/  @!P1 BRA `(.L_x_17) ;  /* 0xfffffffc00f09947 */ /* 0x004fea000383ffff */
[----:B------:R-:W-:Y:S05]  /*9ba0*/  BRA `(.L_x_16) ;  /* 0xffffff7800487947 */ /* 0x000fea000383ffff */
.L_x_22:
[----:B-1----:R-:W-:-:S04]  /*9bb0*/  IMAD.U32 R4, RZ, RZ, UR4 ;  /* 0x00000004ff047e24 */ /* 0x002fc8000f8e00ff */
[----:B------:R1:W2:Y:S03]  /*9bc0*/  SYNCS.PHASECHK.TRANS64.TRYWAIT P1, [R4+URZ], R3 ;  /* 0x00000003040075a7 */ /* 0x0002a6000802017f */
[----:B--2---:R-:W-:Y:S05]  /*9bd0*/  @!P1 NANOSLEEP.SYNCS 0x989680 ;  /* 0x009896800000995d */ /* 0x004fea0003900000 */
[----:B------:R-:W2:Y:S02]  /*9be0*/  @!P1 SYNCS.PHASECHK.TRANS64 P1, [R4+URZ], R3 ;  /* 0x00000003040095a7 */ /* 0x000ea4000802007f */
[----:B--2---:R-:W-:Y:S05]  /*9bf0*/  @!P1 BRA `(.L_x_22) ;  /* 0xfffffffc00ec9947 */ /* 0x004fea000383ffff */
[----:B------:R-:W-:Y:S05]  /*9c00*/  BRA `(.L_x_21) ;  /* 0xffffff8400ec7947 */ /* 0x000fea000383ffff */
.L_x_161:
[----:B------:R-:W-:Y:S01]  /*9c10*/  BSSY B1, `(.L_x_180) ;  /* 0x0000006000017945 */ /* 0x000fe20003800000 */
[----:B------:R-:W-:-:S07]  /*9c20*/  IMAD.MOV.U32 R15, RZ, RZ, -0x1 ;  /* 0xffffffffff0f7424 */ /* 0x000fce00078e00ff */
[----:B------:R-:W-:Y:S05]  /*9c30*/  WARPSYNC.COLLECTIVE R15, `(.L_x_181) ;  /* 0x000000000f0c7348 */ /* 0x000fea0003c00000 */
[----:B------:R-:W-:Y:S02]  /*9c40*/  ELECT P6, UR62, PT ;  /* 0x00000000003e782f */ /* 0x000fe400038c0000 */
[----:B------:R-:W-:Y:S01]  /*9c50*/  MOV R14, UR62 ;  /* 0x0000003e000e7c02 */ /* 0x000fe20008000f00 */
[----:B------:R-:W-:Y:S10]  /*9c60*/  ENDCOLLECTIVE ;  /* 0x000000000000791b */ /* 0x000ff40003800000 */
.L_x_181:
[----:B------:R-:W-:Y:S05]  /*9c70*/  BSYNC B1 ;  /* 0x0000000000017941 */ /* 0x000fea0003800000 */
.L_x_180:
[----:B------:R-:W-:Y:S05]  /*9c80*/  BRA `(.L_x_182) ;  /* 0xffffffec00e47947 */ /* 0x000fea000383ffff */
.L_x_164:
[----:B0-----:R0:W1:Y:S02]  /*9c90*/  SYNCS.PHASECHK.TRANS64.TRYWAIT P1, [R14+URZ+0x18], R7 ;  /* 0x000018070e0075a7 */ /* 0x001064000802017f */
[----:B-1----:R-:W-:Y:S05]  /*9ca0*/  @!P1 NANOSLEEP.SYNCS 0x989680 ;  /* 0x009896800000995d */ /* 0x002fea0003900000 */
[----:B------:R-:W1:Y:S02]  /*9cb0*/  @!P1 SYNCS.PHASECHK.TRANS64 P1, [R14+URZ+0x18], R7 ;  /* 0x000018070e0095a7 */ /* 0x000e64000802007f */
[----:B-1----:R-:W-:Y:S05]  /*9cc0*/  @!P1 BRA `(.L_x_164) ;  /* 0xfffffffc00f09947 */ /* 0x002fea000383ffff */
[----:B------:R-:W-:Y:S05]  /*9cd0*/  BRA `(.L_x_183) ;  /* 0xfffffff000187947 */ /* 0x000fea000383ffff */
.L_x_173:
[----:B------:R-:W-:Y:S01]  /*9ce0*/  BSSY B0, `(.L_x_184) ;  /* 0x0000006000007945 */ /* 0x000fe20003800000 */
[----:B------:R-:W-:-:S07]  /*9cf0*/  IMAD.MOV.U32 R15, RZ, RZ, -0x1 ;  /* 0xffffffffff0f7424 */ /* 0x000fce00078e00ff */
[----:B------:R-:W-:Y:S05]  /*9d00*/  WARPSYNC.COLLECTIVE R15, `(.L_x_185) ;  /* 0x000000000f0c7348 */ /* 0x000fea0003c00000 */
[----:B------:R-:W-:Y:S02]  /*9d10*/  ELECT P6, UR62, PT ;  /* 0x00000000003e782f */ /* 0x000fe400038c0000 */
[----:B------:R-:W-:Y:S01]  /*9d20*/  MOV R14, UR62 ;  /* 0x0000003e000e7c02 */ /* 0x000fe20008000f00 */
[----:B------:R-:W-:Y:S10]  /*9d30*/  ENDCOLLECTIVE ;  /* 0x000000000000791b */ /* 0x000ff40003800000 */
.L_x_185:
[----:B------:R-:W-:Y:S05]  /*9d40*/  BSYNC B0 ;  /* 0x0000000000007941 */ /* 0x000fea0003800000 */
.L_x_184:
[----:B------:R-:W-:Y:S05]  /*9d50*/  BRA `(.L_x_186) ;  /* 0xfffffff800f07947 */ /* 0x000fea000383ffff */
.L_x_177:
[----:B0-----:R0:W1:Y:S02]  /*9d60*/  SYNCS.PHASECHK.TRANS64.TRYWAIT P0, [R7+URZ], R2 ;  /* 0x00000002070075a7 */ /* 0x001064000800017f */
[----:B-1----:R-:W-:Y:S05]  /*9d70*/  @!P0 NANOSLEEP.SYNCS 0x989680 ;  /* 0x009896800000895d */ /* 0x002fea0003900000 */
[----:B------:R-:W1:Y:S02]  /*9d80*/  @!P0 SYNCS.PHASECHK.TRANS64 P0, [R7+URZ], R2 ;  /* 0x00000002070085a7 */ /* 0x000e64000800007f */
[----:B-1----:R-:W-:Y:S05]  /*9d90*/  @!P0 BRA `(.L_x_177) ;  /* 0xfffffffc00f08947 */ /* 0x002fea000383ffff */
[----:B------:R-:W-:Y:S05]  /*9da0*/  BRA `(.L_x_187) ;  /* 0xfffffffc00307947 */ /* 0x000fea000383ffff */
.L_x_178:
[----:B0-----:R0:W1:Y:S02]  /*9db0*/  SYNCS.PHASECHK.TRANS64.TRYWAIT P0, [R9+URZ], R4 ;  /* 0x00000004090075a7 */ /* 0x001064000800017f */
[----:B-1----:R-:W-:Y:S05]  /*9dc0*/  @!P0 NANOSLEEP.SYNCS 0x989680 ;  /* 0x009896800000895d */ /* 0x002fea0003900000 */
[----:B------:R-:W1:Y:S02]  /*9dd0*/  @!P0 SYNCS.PHASECHK.TRANS64 P0, [R9+URZ], R4 ;  /* 0x00000004090085a7 */ /* 0x000e64000800007f */
[----:B-1----:R-:W-:Y:S05]  /*9de0*/  @!P0 BRA `(.L_x_178) ;  /* 0xfffffffc00f08947 */ /* 0x002fea000383ffff */
[----:B------:R-:W-:Y:S05]  /*9df0*/  BRA `(.L_x_188) ;  /* 0xfffffffc00387947 */ /* 0x000fea000383ffff */
.L_x_189:
[----:B------:R-:W-:-:S00]  /*9e00*/  BRA `(.L_x_189) ;  /* 0xfffffffc00fc7947 */ /* 0x000fc0000383ffff */
[----:B------:R-:W-:-:S00]  /*9e10*/  NOP ;  /* 0x0000000000007918 */ /* 0x000fc00000000000 */
        /* <DEDUP_REMOVED lines=14> */
.L_x_190:


//--------------------- .nv.global.init           --------------------------
	.section	.nv.global.init,"aw",@progbits
.nv.global.init:
	.type		$str$22,@object
	.size		$str$22,($str$23 - $str$22)
$str$22:
        /*0000*/ 	.byte	0x6b, 0x5f, 0x74, 0x69, 0x6c, 0x65, 0x5f, 0x63, 0x6f, 0x75, 0x6e, 0x74, 0x20, 0x3e, 0x3d, 0x20
        /*0010*/ 	.byte	0x31, 0x00
	.type		$str$23,@object
	.size		$str$23,(__unnamed_1 - $str$23)
$str$23:
        /*0012*/ 	.byte	0x2f, 0x74, 0x6d, 0x70, 0x2f, 0x63, 0x75, 0x74, 0x6c, 0x61, 0x73, 0x73, 0x5f, 0x73, 0x77, 0x65
        /*0022*/ 	.byte	0x65, 0x70, 0x5f, 0x73, 0x72, 0x63, 0x2f, 0x69, 0x6e, 0x63, 0x6c, 0x75, 0x64, 0x65, 0x2f, 0x63
        /*0032*/ 	.byte	0x75, 0x74, 0x6c, 0x61, 0x73, 0x73, 0x2f, 0x67, 0x65, 0x6d, 0x6d, 0x2f, 0x63, 0x6f, 0x6c, 0x6c
        /*0042*/ 	.byte	0x65, 0x63, 0x74, 0x69, 0x76, 0x65, 0x2f, 0x73, 0x6d, 0x39, 0x30, 0x5f, 0x6d, 0x6d, 0x61, 0x5f
        /*0052*/ 	.byte	0x74, 0x6d, 0x61, 0x5f, 0x67, 0x6d, 0x6d, 0x61, 0x5f, 0x73, 0x73, 0x5f, 0x77, 0x61, 0x72, 0x70
        /*0062*/ 	.byte	0x73, 0x70, 0x65, 0x63, 0x69, 0x61, 0x6c, 0x69, 0x7a, 0x65, 0x64, 0x2e, 0x68, 0x70, 0x70, 0x00
	.type		__unnamed_1,@object
	.size		__unnamed_1,(.L_0 - __unnamed_1)
__unnamed_1:
        /*0072*/ 	.byte	0x76, 0x6f, 0x69, 0x64, 0x20, 0x63, 0x75, 0x74, 0x6c, 0x61, 0x73, 0x73, 0x3a, 0x3a, 0x67, 0x65
        /* <DEDUP_REMOVED lines=176> */
        /*0b82*/ 	.byte	0x74, 0x65, 0x3a, 0x3a, 0x69, 0x64, 0x65, 0x6e, 0x74, 0x69, 0x74, 0x79, 0x5d, 0x00
.L_0:


//--------------------- .nv.shared._ZN7cutlass13device_kernelINS_4gemm6kernel13GemmUniversalIN4cute5tupleIJiiiiEEENS1_10collective13CollectiveMmaINS1_34MainloopSm90TmaGmmaWarpSpecializedILi3ENS5_IJNS4_1CILi1EEESB_SB_EEENS1_35KernelTmaWarpSpecializedCooperativeEEENS5_IJNSA_ILi256EEENSA_ILi64EEENSA_ILi128EEEEEENS_10tfloat32_tENS5_IJlSB_lEEESJ_SK_NS4_8TiledMMAINS4_8MMA_AtomIJNS4_4SM904GMMA29MMA_64x64x8_F32TF32TF32_SS_TNILNSO_7ScaleInE1ELSQ_1EEEEEENS4_6LayoutINS5_IJNSA_ILi2EEESB_SB_EEENS5_IJSB_NSA_ILi0EEESW_EEEEENS5_IJNS4_10UnderscoreESZ_SZ_EEEEENS4_13SM90_TMA_LOADENS4_14ComposedLayoutINS4_7SwizzleILi3ELi4ELi3EEENS4_18smem_ptr_flag_bitsILi32EEENST_INS5_IJNSA_ILi8EEENSA_ILi32EEEEEENS5_IJS19_SB_EEEEEEEvNS4_8identityES12_S1D_vS1E_EENS_8epilogue10collective6detail29Sm90TmaWarpSpecializedAdapterINS1H_15DefaultEpilogueISJ_SK_SK_NS1G_6thread17LinearCombinationISJ_Li1EffLNS1L_9ScaleType4KindE0ELNS_15FloatRoundStyleE2ESJ_EENS1_15EpilogueDefaultEEEEEvvEEEEvNT_6ParamsE --------------------------
	.section	.nv.shared._ZN7cutlass13device_kernelINS_4gemm6kernel13GemmUniversalIN4cute5tupleIJiiiiEEENS1_10collective13CollectiveMmaINS1_34MainloopSm90TmaGmmaWarpSpecializedILi3ENS5_IJNS4_1CILi1EEESB_SB_EEENS1_35KernelTmaWarpSpecializedCooperativeEEENS5_IJNSA_ILi256EEENSA_ILi64EEENSA_ILi128EEEEEENS_10tfloat32_tENS5_IJlSB_lEEESJ_SK_NS4_8TiledMMAINS4_8MMA_AtomIJNS4_4SM904GMMA29MMA_64x64x8_F32TF32TF32_SS_TNILNSO_7ScaleInE1ELSQ_1EEEEEENS4_6LayoutINS5_IJNSA_ILi2EEESB_SB_EEENS5_IJSB_NSA_ILi0EEESW_EEEEENS5_IJNS4_10UnderscoreESZ_SZ_EEEEENS4_13SM90_TMA_LOADENS4_14ComposedLayoutINS4_7SwizzleILi3ELi4ELi3EEENS4_18smem_ptr_flag_bitsILi32EEENST_INS5_IJNSA_ILi8EEENSA_ILi32EEEEEENS5_IJS19_SB_EEEEEEEvNS4_8identityES12_S1D_vS1E_EENS_8epilogue10collective6detail29Sm90TmaWarpSpecializedAdapterINS1H_15DefaultEpilogueISJ_SK_SK_NS1G_6thread17LinearCombinationISJ_Li1EffLNS1L_9ScaleType4KindE0ELNS_15FloatRoundStyleE2ESJ_EENS1_15EpilogueDefaultEEEEEvvEEEEvNT_6ParamsE,"aw",@nobits
	.sectionflags	@""
	.align	16
	.zero		1024


//--------------------- .nv.shared.reserved.0     --------------------------
	.section	.nv.shared.reserved.0,"aw",@nobits
	.weak		__nv_reservedSMEM_offset_0_alias
	.size		__nv_reservedSMEM_offset_0_alias, 0, 0
	.other		__nv_reservedSMEM_offset_0_alias,@"STO_CUDA_RESERVED_SHARED STV_DEFAULT"
__nv_reservedSMEM_offset_0_alias:
	.zero		0


//--------------------- .nv.global                --------------------------
	.section	.nv.global,"aw",@nobits
.nv.global:
	.type		_ZN39_INTERNAL_ba7aaa09_4_k_cu_c21bceaa_58104cute1_E,@object
	.size		_ZN39_INTERNAL_ba7aaa09_4_k_cu_c21bceaa_58104cute1_E,(_ZN39_INTERNAL_ba7aaa09_4_k_cu_c21bceaa_58104cuda3std3__45__cpo6cbeginE - _ZN39_INTERNAL_ba7aaa09_4_k_cu_c21bceaa_58104cute1_E)
_ZN39_INTERNAL_ba7aaa09_4_k_cu_c21bceaa_58104cute1_E:
	.zero		1
	.type		_ZN39_INTERNAL_ba7aaa09_4_k_cu_c21bceaa_58104cuda3std3__45__cpo6cbeginE,@object
	.size		_ZN39_INTERNAL_ba7aaa09_4_k_cu_c21bceaa_58104cuda3std3__45__cpo6cbeginE,(_ZN39_INTERNAL_ba7aaa09_4_k_cu_c21bceaa_58104cuda3std3__48in_placeE - _ZN39_INTERNAL_ba7aaa09_4_k_cu_c21bceaa_58104cuda3std3__45__cpo6cbeginE)
_ZN39_INTERNAL_ba7aaa09_4_k_cu_c21bceaa_58104cuda3std3__45__cpo6cbeginE:
	.zero		1
	.type		_ZN39_INTERNAL_ba7aaa09_4_k_cu_c21bceaa_58104cuda3std3__48in_placeE,@object
	.size		_ZN39_INTERNAL_ba7aaa09_4_k_cu_c21bceaa_58104cuda3std3__48in_placeE,(_ZN39_INTERNAL_ba7aaa09_4_k_cu_c21bceaa_58104cuda3std6ranges3__45__cpo9iter_moveE - _ZN39_INTERNAL_ba7aaa09_4_k_cu_c21bceaa_58104cuda3std3__48in_placeE)
_ZN39_INTERNAL_ba7aaa09_4_k_cu_c21bceaa_58104cuda3std3__48in_placeE:
	.zero		1
	.type		_ZN39_INTERNAL_ba7aaa09_4_k_cu_c21bceaa_58104cuda3std6ranges3__45__cpo9iter_moveE,@object
	.size		_ZN39_INTERNAL_ba7aaa09_4_k_cu_c21bceaa_58104cuda3std6ranges3__45__cpo9iter_moveE,(_ZN39_INTERNAL_ba7aaa09_4_k_cu_c21bceaa_58104cuda3std3__45__cpo5beginE - _ZN39_INTERNAL_ba7aaa09_4_k_cu_c21bceaa_58104cuda3std6ranges3__45__cpo9iter_moveE)
_ZN39_INTERNAL_ba7aaa09_4_k_cu_c21bceaa_58104cuda3std6ranges3__45__cpo9iter_moveE:
	.zero		1
	.type		_ZN39_INTERNAL_ba7aaa09_4_k_cu_c21bceaa_58104cuda3std3__45__cpo5beginE,@object
	.size		_ZN39_INTERNAL_ba7aaa09_4_k_cu_c21bceaa_58104cuda3std3__45__cpo5beginE,(_ZN39_INTERNAL_ba7aaa09_4_k_cu_c21bceaa_58104cuda3std3__441_GLOBAL__N__ba7aaa09_4_k_cu_c21bceaa_58106ignoreE - _ZN39_INTERNAL_ba7aaa09_4_k_cu_c21bceaa_58104cuda3std3__45__cpo5beginE)
_ZN39_INTERNAL_ba7aaa09_4_k_cu_c21bceaa_58104cuda3std3__45__cpo5beginE:
	.zero		1
	.type		_ZN39_INTERNAL_ba7aaa09_4_k_cu_c21bceaa_58104cuda3std3__441_GLOBAL__N__ba7aaa09_4_k_cu_c21bceaa_58106ignoreE,@object
	.size		_ZN39_INTERNAL_ba7aaa09_4_k_cu_c21bceaa_58104cuda3std3__441_GLOBAL__N__ba7aaa09_4_k_cu_c21bceaa_58106ignoreE,(_ZN39_INTERNAL_ba7aaa09_4_k_cu_c21bceaa_58104cute7productE - _ZN39_INTERNAL_ba7aaa09_4_k_cu_c21bceaa_58104cuda3std3__441_GLOBAL__N__ba7aaa09_4_k_cu_c21bceaa_58106ignoreE)
_ZN39_INTERNAL_ba7aaa09_4_k_cu_c21bceaa_58104cuda3std3__441_GLOBAL__N__ba7aaa09_4_k_cu_c21bceaa_58106ignoreE:
	.zero		1
	.type		_ZN39_INTERNAL_ba7aaa09_4_k_cu_c21bceaa_58104cute7productE,@object
	.size		_ZN39_INTERNAL_ba7aaa09_4_k_cu_c21bceaa_58104cute7productE,(_ZN39_INTERNAL_ba7aaa09_4_k_cu_c21bceaa_58104cuda3std3__45__cpo3endE - _ZN39_INTERNAL_ba7aaa09_4_k_cu_c21bceaa_58104cute7productE)
_ZN39_INTERNAL_ba7aaa09_4_k_cu_c21bceaa_58104cute7productE:
	.zero		1
	.type		_ZN39_INTERNAL_ba7aaa09_4_k_cu_c21bceaa_58104cuda3std3__45__cpo3endE,@object
	.size		_ZN39_INTERNAL_ba7aaa09_4_k_cu_c21bceaa_58104cuda3std3__45__cpo3endE,(_ZN39_INTERNAL_ba7aaa09_4_k_cu_c21bceaa_58104cuda3std3__419piecewise_constructE - _ZN39_INTERNAL_ba7aaa09_4_k_cu_c21bceaa_58104cuda3std3__45__cpo3endE)
_ZN39_INTERNAL_ba7aaa09_4_k_cu_c21bceaa_58104cuda3std3__45__cpo3endE:
	.zero		1
	.type		_ZN39_INTERNAL_ba7aaa09_4_k_cu_c21bceaa_58104cuda3std3__419piecewise_constructE,@object
	.size		_ZN39_INTERNAL_ba7aaa09_4_k_cu_c21bceaa_58104cuda3std3__419piecewise_constructE,(_ZN39_INTERNAL_ba7aaa09_4_k_cu_c21bceaa_58104cuda3std3__45__cpo4cendE - _ZN39_INTERNAL_ba7aaa09_4_k_cu_c21bceaa_58104cuda3std3__419piecewise_constructE)
_ZN39_INTERNAL_ba7aaa09_4_k_cu_c21bceaa_58104cuda3std3__419piecewise_constructE:
	.zero		1
	.type		_ZN39_INTERNAL_ba7aaa09_4_k_cu_c21bceaa_58104cuda3std3__45__cpo4cendE,@object
	.size		_ZN39_INTERNAL_ba7aaa09_4_k_cu_c21bceaa_58104cuda3std3__45__cpo4cendE,(_ZN39_INTERNAL_ba7aaa09_4_k_cu_c21bceaa_58104cuda3std6ranges3__45__cpo4swapE - _ZN39_INTERNAL_ba7aaa09_4_k_cu_c21bceaa_58104cuda3std3__45__cpo4cendE)
_ZN39_INTERNAL_ba7aaa09_4_k_cu_c21bceaa_58104cuda3std3__45__cpo4cendE:
	.zero		1
	.type		_ZN39_INTERNAL_ba7aaa09_4_k_cu_c21bceaa_58104cuda3std6ranges3__45__cpo4swapE,@object
	.size		_ZN39_INTERNAL_ba7aaa09_4_k_cu_c21bceaa_58104cuda3std6ranges3__45__cpo4swapE,(.L_8 - _ZN39_INTERNAL_ba7aaa09_4_k_cu_c21bceaa_58104cuda3std6ranges3__45__cpo4swapE)
_ZN39_INTERNAL_ba7aaa09_4_k_cu_c21bceaa_58104cuda3std6ranges3__45__cpo4swapE:
	.zero		1
.L_8:


//--------------------- .nv.constant0._ZN7cutlass13device_kernelINS_4gemm6kernel13GemmUniversalIN4cute5tupleIJiiiiEEENS1_10collective13CollectiveMmaINS1_34MainloopSm90TmaGmmaWarpSpecializedILi3ENS5_IJNS4_1CILi1EEESB_SB_EEENS1_35KernelTmaWarpSpecializedCooperativeEEENS5_IJNSA_ILi256EEENSA_ILi64EEENSA_ILi128EEEEEENS_10tfloat32_tENS5_IJlSB_lEEESJ_SK_NS4_8TiledMMAINS4_8MMA_AtomIJNS4_4SM904GMMA29MMA_64x64x8_F32TF32TF32_SS_TNILNSO_7ScaleInE1ELSQ_1EEEEEENS4_6LayoutINS5_IJNSA_ILi2EEESB_SB_EEENS5_IJSB_NSA_ILi0EEESW_EEEEENS5_IJNS4_10UnderscoreESZ_SZ_EEEEENS4_13SM90_TMA_LOADENS4_14ComposedLayoutINS4_7SwizzleILi3ELi4ELi3EEENS4_18smem_ptr_flag_bitsILi32EEENST_INS5_IJNSA_ILi8EEENSA_ILi32EEEEEENS5_IJS19_SB_EEEEEEEvNS4_8identityES12_S1D_vS1E_EENS_8epilogue10collective6detail29Sm90TmaWarpSpecializedAdapterINS1H_15DefaultEpilogueISJ_SK_SK_NS1G_6thread17LinearCombinationISJ_Li1EffLNS1L_9ScaleType4KindE0ELNS_15FloatRoundStyleE2ESJ_EENS1_15EpilogueDefaultEEEEEvvEEEEvNT_6ParamsE --------------------------
	.section	.nv.constant0._ZN7cutlass13device_kernelINS_4gemm6kernel13GemmUniversalIN4cute5tupleIJiiiiEEENS1_10collective13CollectiveMmaINS1_34MainloopSm90TmaGmmaWarpSpecializedILi3ENS5_IJNS4_1CILi1EEESB_SB_EEENS1_35KernelTmaWarpSpecializedCooperativeEEENS5_IJNSA_ILi256EEENSA_ILi64EEENSA_ILi128EEEEEENS_10tfloat32_tENS5_IJlSB_lEEESJ_SK_NS4_8TiledMMAINS4_8MMA_AtomIJNS4_4SM904GMMA29MMA_64x64x8_F32TF32TF32_SS_TNILNSO_7ScaleInE1ELSQ_1EEEEEENS4_6LayoutINS5_IJNSA_ILi2EEESB_SB_EEENS5_IJSB_NSA_ILi0EEESW_EEEEENS5_IJNS4_10UnderscoreESZ_SZ_EEEEENS4_13SM90_TMA_LOADENS4_14ComposedLayoutINS4_7SwizzleILi3ELi4ELi3EEENS4_18smem_ptr_flag_bitsILi32EEENST_INS5_IJNSA_ILi8EEENSA_ILi32EEEEEENS5_IJS19_SB_EEEEEEEvNS4_8identityES12_S1D_vS1E_EENS_8epilogue10collective6detail29Sm90TmaWarpSpecializedAdapterINS1H_15DefaultEpilogueISJ_SK_SK_NS1G_6thread17LinearCombinationISJ_Li1EffLNS1L_9ScaleType4KindE0ELNS_15FloatRoundStyleE2ESJ_EENS1_15EpilogueDefaultEEEEEvvEEEEvNT_6ParamsE,"a",@progbits
	.sectionflags	@""
	.align	4
.nv.constant0._ZN7cutlass13device_kernelINS_4gemm6kernel13GemmUniversalIN4cute5tupleIJiiiiEEENS1_10collective13CollectiveMmaINS1_34MainloopSm90TmaGmmaWarpSpecializedILi3ENS5_IJNS4_1CILi1EEESB_SB_EEENS1_35KernelTmaWarpSpecializedCooperativeEEENS5_IJNSA_ILi256EEENSA_ILi64EEENSA_ILi128EEEEEENS_10tfloat32_tENS5_IJlSB_lEEESJ_SK_NS4_8TiledMMAINS4_8MMA_AtomIJNS4_4SM904GMMA29MMA_64x64x8_F32TF32TF32_SS_TNILNSO_7ScaleInE1ELSQ_1EEEEEENS4_6LayoutINS5_IJNSA_ILi2EEESB_SB_EEENS5_IJSB_NSA_ILi0EEESW_EEEEENS5_IJNS4_10UnderscoreESZ_SZ_EEEEENS4_13SM90_TMA_LOADENS4_14ComposedLayoutINS4_7SwizzleILi3ELi4ELi3EEENS4_18smem_ptr_flag_bitsILi32EEENST_INS5_IJNSA_ILi8EEENSA_ILi32EEEEEENS5_IJS19_SB_EEEEEEEvNS4_8identityES12_S1D_vS1E_EENS_8epilogue10collective6detail29Sm90TmaWarpSpecializedAdapterINS1H_15DefaultEpilogueISJ_SK_SK_NS1G_6thread17LinearCombinationISJ_Li1EffLNS1L_9ScaleType4KindE0ELNS_15FloatRoundStyleE2ESJ_EENS1_15EpilogueDefaultEEEEEvvEEEEvNT_6ParamsE:
	.zero		1664


//--------------------- SYMBOLS --------------------------

	.type		.nv.reservedSmem.offset0,@object
	.size		.nv.reservedSmem.offset0,0x4
	.type		__assertfail,@function
